	.target	sm_100a

	.elftype	@"ET_EXEC"


//--------------------- .note.nv.tkinfo           --------------------------
	.section	.note.nv.tkinfo,"",@"SHT_NOTE"
	.sectionflags	@"SHF_NOTE_NV_TKINFO"
	.tkinfo
        /*0018*/ 	.word	0x00000002
        /*0030*/ 	.string	""
        /*0030*/ 	.string	"ptxas"
        /*0030*/ 	.string	"Cuda compilation tools, release 13.0, V13.0.88"
        /*0030*/ 	.string	"Build cuda_13.0.r13.0/compiler.36424714_0"
        /*0030*/ 	.string	"-arch sm_100a -m 64 "



//--------------------- .note.nv.cuinfo           --------------------------
	.section	.note.nv.cuinfo,"",@"SHT_NOTE"
	.sectionflags	@"SHF_NOTE_NV_CUINFO"
        /*0018*/ 	.short	0x0002
        /*001a*/ 	.short	0x0064
        /*001c*/ 	.short	0x0082
	.zero		2


//--------------------- .nv.info                  --------------------------
	.section	.nv.info,"",@"SHT_CUDA_INFO"
	.align	4


	//----- nvinfo : EIATTR_REGCOUNT
	.align		4
        /*0000*/ 	.byte	0x04, 0x2f
        /*0002*/ 	.short	(.L_19 - .L_18)
	.align		4
.L_18:
        /*0004*/ 	.word	index@(_ZN7cutlass13device_kernelINS_4gemm6kernel13GemmUniversalIN4cute5tupleIJiiiiEEENS1_10collective13CollectiveMmaINS1_35MainloopSm100TmaUmmaWarpSpecializedILi3ELi2ELi2ENS5_IJNS4_1CILi1EEESB_SB_EEEEENS5_IJNSA_ILi128EEENSA_ILi256EEENSA_ILi64EEEEEENS_10bfloat16_tENS5_IJlSB_lEEESI_SJ_NS4_8TiledMMAINS4_8MMA_AtomIJNS4_20SM100_MMA_F16BF16_SSISI_SI_fLi128ELi256ELNS4_4UMMA5MajorE0ELSO_0ELNSN_7ScaleInE0ELSP_0EEEEEENS4_6LayoutISC_NS5_IJNSA_ILi0EEEST_ST_EEEEENS5_IJNS4_10UnderscoreESW_SW_EEEEENS4_13SM90_TMA_LOADENS4_14ComposedLayoutINS4_7SwizzleILi3ELi4ELi3EEENS4_18smem_ptr_flag_bitsILi16EEENSS_INS5_IJNSA_ILi8EEESG_EEENS5_IJSG_SB_EEEEEEEvNS4_8identityESZ_S19_vS1A_EENS_8epilogue10collective18CollectiveEpilogueINS1C_23Sm100TmaWarpSpecializedILi4ELi2ELi64ELb1ELb0EEEJSH_NS5_IJNSS_ISE_SB_EENSS_ISG_SB_EEEEESI_SJ_SI_SJ_NS1C_6fusion15FusionCallbacksIS1G_NS1K_13LinCombEltActINS1C_6thread4ReLuESI_fSI_fLNS_15FloatRoundStyleE2EEESH_S1J_JEEENS4_5SM1004TMEM4LOAD26SM100_TMEM_LOAD_32dp32b64xESZ_S19_NS4_39AutoVectorizingCopyWithAssumedAlignmentILi128EEENS4_14SM90_TMA_STOREES19_S1X_S1X_EEEvvEEEEvNT_6ParamsE)
        /*0008*/ 	.word	0x000000bd


	//----- nvinfo : EIATTR_FRAME_SIZE
	.align		4
.L_19:
        /*000c*/ 	.byte	0x04, 0x11
        /*000e*/ 	.short	(.L_21 - .L_20)
	.align		4
.L_20:
        /*0010*/ 	.word	index@($__internal_2_$__cuda_sm10x_tcgen05_guardrail_trap_unallocated_columns_being_dealloced)
        /*0014*/ 	.word	0x00000000


	//----- nvinfo : EIATTR_FRAME_SIZE
	.align		4
.L_21:
        /*0018*/ 	.byte	0x04, 0x11
        /*001a*/ 	.short	(.L_23 - .L_22)
	.align		4
.L_22:
        /*001c*/ 	.word	index@($__internal_1_$__cuda_sm10x_tcgen05_guardrail_trap_phase_invalid_during_alloc)
        /*0020*/ 	.word	0x00000000


	//----- nvinfo : EIATTR_FRAME_SIZE
	.align		4
.L_23:
        /*0024*/ 	.byte	0x04, 0x11
        /*0026*/ 	.short	(.L_25 - .L_24)
	.align		4
.L_24:
        /*0028*/ 	.word	index@($__internal_0_$__cuda_sm10x_tcgen05_guardrail_trap_col_being_dealloced_not_returned_by_alloc)
        /*002c*/ 	.word	0x00000000


	//----- nvinfo : EIATTR_FRAME_SIZE
	.align		4
.L_25:
        /*0030*/ 	.byte	0x04, 0x11
        /*0032*/ 	.short	(.L_27 - .L_26)
	.align		4
.L_26:
        /*0034*/ 	.word	index@(_ZN7cutlass13device_kernelINS_4gemm6kernel13GemmUniversalIN4cute5tupleIJiiiiEEENS1_10collective13CollectiveMmaINS1_35MainloopSm100TmaUmmaWarpSpecializedILi3ELi2ELi2ENS5_IJNS4_1CILi1EEESB_SB_EEEEENS5_IJNSA_ILi128EEENSA_ILi256EEENSA_ILi64EEEEEENS_10bfloat16_tENS5_IJlSB_lEEESI_SJ_NS4_8TiledMMAINS4_8MMA_AtomIJNS4_20SM100_MMA_F16BF16_SSISI_SI_fLi128ELi256ELNS4_4UMMA5MajorE0ELSO_0ELNSN_7ScaleInE0ELSP_0EEEEEENS4_6LayoutISC_NS5_IJNSA_ILi0EEEST_ST_EEEEENS5_IJNS4_10UnderscoreESW_SW_EEEEENS4_13SM90_TMA_LOADENS4_14ComposedLayoutINS4_7SwizzleILi3ELi4ELi3EEENS4_18smem_ptr_flag_bitsILi16EEENSS_INS5_IJNSA_ILi8EEESG_EEENS5_IJSG_SB_EEEEEEEvNS4_8identityESZ_S19_vS1A_EENS_8epilogue10collective18CollectiveEpilogueINS1C_23Sm100TmaWarpSpecializedILi4ELi2ELi64ELb1ELb0EEEJSH_NS5_IJNSS_ISE_SB_EENSS_ISG_SB_EEEEESI_SJ_SI_SJ_NS1C_6fusion15FusionCallbacksIS1G_NS1K_13LinCombEltActINS1C_6thread4ReLuESI_fSI_fLNS_15FloatRoundStyleE2EEESH_S1J_JEEENS4_5SM1004TMEM4LOAD26SM100_TMEM_LOAD_32dp32b64xESZ_S19_NS4_39AutoVectorizingCopyWithAssumedAlignmentILi128EEENS4_14SM90_TMA_STOREES19_S1X_S1X_EEEvvEEEEvNT_6ParamsE)
        /*0038*/ 	.word	0x00000000


	//----- nvinfo : EIATTR_MIN_STACK_SIZE
	.align		4
.L_27:
        /*003c*/ 	.byte	0x04, 0x12
        /*003e*/ 	.short	(.L_29 - .L_28)
	.align		4
.L_28:
        /*0040*/ 	.word	index@(_ZN7cutlass13device_kernelINS_4gemm6kernel13GemmUniversalIN4cute5tupleIJiiiiEEENS1_10collective13CollectiveMmaINS1_35MainloopSm100TmaUmmaWarpSpecializedILi3ELi2ELi2ENS5_IJNS4_1CILi1EEESB_SB_EEEEENS5_IJNSA_ILi128EEENSA_ILi256EEENSA_ILi64EEEEEENS_10bfloat16_tENS5_IJlSB_lEEESI_SJ_NS4_8TiledMMAINS4_8MMA_AtomIJNS4_20SM100_MMA_F16BF16_SSISI_SI_fLi128ELi256ELNS4_4UMMA5MajorE0ELSO_0ELNSN_7ScaleInE0ELSP_0EEEEEENS4_6LayoutISC_NS5_IJNSA_ILi0EEEST_ST_EEEEENS5_IJNS4_10UnderscoreESW_SW_EEEEENS4_13SM90_TMA_LOADENS4_14ComposedLayoutINS4_7SwizzleILi3ELi4ELi3EEENS4_18smem_ptr_flag_bitsILi16EEENSS_INS5_IJNSA_ILi8EEESG_EEENS5_IJSG_SB_EEEEEEEvNS4_8identityESZ_S19_vS1A_EENS_8epilogue10collective18CollectiveEpilogueINS1C_23Sm100TmaWarpSpecializedILi4ELi2ELi64ELb1ELb0EEEJSH_NS5_IJNSS_ISE_SB_EENSS_ISG_SB_EEEEESI_SJ_SI_SJ_NS1C_6fusion15FusionCallbacksIS1G_NS1K_13LinCombEltActINS1C_6thread4ReLuESI_fSI_fLNS_15FloatRoundStyleE2EEESH_S1J_JEEENS4_5SM1004TMEM4LOAD26SM100_TMEM_LOAD_32dp32b64xESZ_S19_NS4_39AutoVectorizingCopyWithAssumedAlignmentILi128EEENS4_14SM90_TMA_STOREES19_S1X_S1X_EEEvvEEEEvNT_6ParamsE)
        /*0044*/ 	.word	0x00000000
.L_29:


//--------------------- .nv.compat                --------------------------
	.section	.nv.compat,"",@"SHT_CUDA_COMPAT_INFO"
	.align	4
        /*0000*/ 	.byte	0x02, 0x09, 0x01, 0x00, 0x02, 0x02, 0x02, 0x00, 0x02, 0x05, 0x05, 0x00, 0x03, 0x07, 0x01, 0x01
        /*0010*/ 	.byte	0x02, 0x03, 0x01, 0x00, 0x02, 0x06, 0x01, 0x00, 0x04, 0x0b, 0x08, 0x00, 0x09, 0x00, 0x00, 0x00
        /*0020*/ 	.byte	0x00, 0x00, 0x00, 0x00


//--------------------- .nv.info._ZN7cutlass13device_kernelINS_4gemm6kernel13GemmUniversalIN4cute5tupleIJiiiiEEENS1_10collective13CollectiveMmaINS1_35MainloopSm100TmaUmmaWarpSpecializedILi3ELi2ELi2ENS5_IJNS4_1CILi1EEESB_SB_EEEEENS5_IJNSA_ILi128EEENSA_ILi256EEENSA_ILi64EEEEEENS_10bfloat16_tENS5_IJlSB_lEEESI_SJ_NS4_8TiledMMAINS4_8MMA_AtomIJNS4_20SM100_MMA_F16BF16_SSISI_SI_fLi128ELi256ELNS4_4UMMA5MajorE0ELSO_0ELNSN_7ScaleInE0ELSP_0EEEEEENS4_6LayoutISC_NS5_IJNSA_ILi0EEEST_ST_EEEEENS5_IJNS4_10UnderscoreESW_SW_EEEEENS4_13SM90_TMA_LOADENS4_14ComposedLayoutINS4_7SwizzleILi3ELi4ELi3EEENS4_18smem_ptr_flag_bitsILi16EEENSS_INS5_IJNSA_ILi8EEESG_EEENS5_IJSG_SB_EEEEEEEvNS4_8identityESZ_S19_vS1A_EENS_8epilogue10collective18CollectiveEpilogueINS1C_23Sm100TmaWarpSpecializedILi4ELi2ELi64ELb1ELb0EEEJSH_NS5_IJNSS_ISE_SB_EENSS_ISG_SB_EEEEESI_SJ_SI_SJ_NS1C_6fusion15FusionCallbacksIS1G_NS1K_13LinCombEltActINS1C_6thread4ReLuESI_fSI_fLNS_15FloatRoundStyleE2EEESH_S1J_JEEENS4_5SM1004TMEM4LOAD26SM100_TMEM_LOAD_32dp32b64xESZ_S19_NS4_39AutoVectorizingCopyWithAssumedAlignmentILi128EEENS4_14SM90_TMA_STOREES19_S1X_S1X_EEEvvEEEEvNT_6ParamsE --------------------------
	.section	.nv.info._ZN7cutlass13device_kernelINS_4gemm6kernel13GemmUniversalIN4cute5tupleIJiiiiEEENS1_10collective13CollectiveMmaINS1_35MainloopSm100TmaUmmaWarpSpecializedILi3ELi2ELi2ENS5_IJNS4_1CILi1EEESB_SB_EEEEENS5_IJNSA_ILi128EEENSA_ILi256EEENSA_ILi64EEEEEENS_10bfloat16_tENS5_IJlSB_lEEESI_SJ_NS4_8TiledMMAINS4_8MMA_AtomIJNS4_20SM100_MMA_F16BF16_SSISI_SI_fLi128ELi256ELNS4_4UMMA5MajorE0ELSO_0ELNSN_7ScaleInE0ELSP_0EEEEEENS4_6LayoutISC_NS5_IJNSA_ILi0EEEST_ST_EEEEENS5_IJNS4_10UnderscoreESW_SW_EEEEENS4_13SM90_TMA_LOADENS4_14ComposedLayoutINS4_7SwizzleILi3ELi4ELi3EEENS4_18smem_ptr_flag_bitsILi16EEENSS_INS5_IJNSA_ILi8EEESG_EEENS5_IJSG_SB_EEEEEEEvNS4_8identityESZ_S19_vS1A_EENS_8epilogue10collective18CollectiveEpilogueINS1C_23Sm100TmaWarpSpecializedILi4ELi2ELi64ELb1ELb0EEEJSH_NS5_IJNSS_ISE_SB_EENSS_ISG_SB_EEEEESI_SJ_SI_SJ_NS1C_6fusion15FusionCallbacksIS1G_NS1K_13LinCombEltActINS1C_6thread4ReLuESI_fSI_fLNS_15FloatRoundStyleE2EEESH_S1J_JEEENS4_5SM1004TMEM4LOAD26SM100_TMEM_LOAD_32dp32b64xESZ_S19_NS4_39AutoVectorizingCopyWithAssumedAlignmentILi128EEENS4_14SM90_TMA_STOREES19_S1X_S1X_EEEvvEEEEvNT_6ParamsE,"",@"SHT_CUDA_INFO"
	.sectionflags	@""
	.align	4


	//----- nvinfo : EIATTR_CUDA_API_VERSION
	.align		4
        /*0000*/ 	.byte	0x04, 0x37
        /*0002*/ 	.short	(.L_31 - .L_30)
.L_30:
        /*0004*/ 	.word	0x00000082


	//----- nvinfo : EIATTR_KPARAM_INFO
	.align		4
.L_31:
        /*0008*/ 	.byte	0x04, 0x17
        /*000a*/ 	.short	(.L_33 - .L_32)
.L_32:
        /*000c*/ 	.word	0x00000000
        /*0010*/ 	.short	0x0000
        /*0012*/ 	.short	0x0000
        /*0014*/ 	.byte	0x00, 0xf0, 0x01, 0x20


	//----- nvinfo : EIATTR_AT_ENTRY_FRAGMENTS
	.align		4
.L_33:
        /*0018*/ 	.byte	0x04, 0x4f
        /*001a*/ 	.short	(.L_35 - .L_34)


	//   ....[0]....
.L_34:
        /*001c*/ 	.word	0x00000006


	//----- nvinfo : EIATTR_RESERVED_SMEM_USED
	.align		4
.L_35:
        /*0020*/ 	.byte	0x01, 0x41
	.zero		2


	//----- nvinfo : EIATTR_SPARSE_MMA_MASK
	.align		4
        /*0024*/ 	.byte	0x03, 0x50
        /*0026*/ 	.short	0x0000


	//----- nvinfo : EIATTR_TCGEN05_1CTA_USED
	.align		4
        /*0028*/ 	.byte	0x01, 0x51
	.zero		2


	//----- nvinfo : EIATTR_MAXREG_COUNT
	.align		4
        /*002c*/ 	.byte	0x03, 0x1b
        /*002e*/ 	.short	0x00ff


	//----- nvinfo : EIATTR_NUM_BARRIERS
	.align		4
        /*0030*/ 	.byte	0x02, 0x4c
        /*0032*/ 	.byte	0x07
	.zero		1


	//----- nvinfo : EIATTR_EXTERNS
	.align		4
        /*0034*/ 	.byte	0x04, 0x0f
        /*0036*/ 	.short	(.L_37 - .L_36)


	//   ....[0]....
	.align		4
.L_36:
        /*0038*/ 	.word	index@(__assertfail)


	//----- nvinfo : EIATTR_MERCURY_ISA_VERSION
	.align		4
.L_37:
        /*003c*/ 	.byte	0x03, 0x5f
        /*003e*/ 	.short	0x0101


	//----- nvinfo : EIATTR_INT_WARP_WIDE_INSTR_OFFSETS
	.align		4
        /*0040*/ 	.byte	0x04, 0x31
        /*0042*/ 	.short	(.L_39 - .L_38)


	//   ....[0]....
.L_38:
        /*0044*/ 	.word	0x00001d50


	//   ....[1]....
        /*0048*/ 	.word	0x000035f0


	//   ....[2]....
        /*004c*/ 	.word	0x00003610


	//   ....[3]....
        /*0050*/ 	.word	0x00003640


	//   ....[4]....
        /*0054*/ 	.word	0x00003f80


	//   ....[5]....
        /*0058*/ 	.word	0x00003ff0


	//   ....[6]....
        /*005c*/ 	.word	0x000040d0


	//   ....[7]....
        /*0060*/ 	.word	0x00004150


	//   ....[8]....
        /*0064*/ 	.word	0x00004260


	//   ....[9]....
        /*0068*/ 	.word	0x000042f0


	//   ....[10]....
        /*006c*/ 	.word	0x000044d0


	//   ....[11]....
        /*0070*/ 	.word	0x00004630


	//----- nvinfo : EIATTR_COOP_GROUP_MASK_REGIDS
	.align		4
.L_39:
        /*0074*/ 	.byte	0x04, 0x29
        /*0076*/ 	.short	(.L_41 - .L_40)


	//   ....[0]....
.L_40:
        /*0078*/ 	.word	0xffffffff


	//   ....[1]....
        /*007c*/ 	.word	0xffffffff


	//   ....[2]....
        /*0080*/ 	.word	0xffffffff


	//   ....[3]....
        /*0084*/ 	.word	0xffffffff


	//   ....[4]....
        /*0088*/ 	.word	0xffffffff


	//   ....[5]....
        /*008c*/ 	.word	0xffffffff


	//   ....[6]....
        /*0090*/ 	.word	0xffffffff


	//   ....[7]....
        /*0094*/ 	.word	0xffffffff


	//   ....[8]....
        /*0098*/ 	.word	0xffffffff


	//   ....[9]....
        /*009c*/ 	.word	0xffffffff


	//   ....[10]....
        /*00a0*/ 	.word	0xffffffff


	//   ....[11]....
        /*00a4*/ 	.word	0xffffffff


	//   ....[12]....
        /*00a8*/ 	.word	0xffffffff


	//----- nvinfo : EIATTR_COOP_GROUP_INSTR_OFFSETS
	.align		4
.L_41:
        /*00ac*/ 	.byte	0x04, 0x28
        /*00ae*/ 	.short	(.L_43 - .L_42)


	//   ....[0]....
.L_42:
        /*00b0*/ 	.word	0x00000090


	//   ....[1]....
        /*00b4*/ 	.word	0x000004a0


	//   ....[2]....
        /*00b8*/ 	.word	0x000005f0


	//   ....[3]....
        /*00bc*/ 	.word	0x00000790


	//   ....[4]....
        /*00c0*/ 	.word	0x00000890


	//   ....[5]....
        /*00c4*/ 	.word	0x00000a00


	//   ....[6]....
        /*00c8*/ 	.word	0x00000b60


	//   ....[7]....
        /*00cc*/ 	.word	0x00001c30


	//   ....[8]....
        /*00d0*/ 	.word	0x00002980


	//   ....[9]....
        /*00d4*/ 	.word	0x00002b90


	//   ....[10]....
        /*00d8*/ 	.word	0x00002bc0


	//   ....[11]....
        /*00dc*/ 	.word	0x000034d0


	//   ....[12]....
        /*00e0*/ 	.word	0x00003700


	//----- nvinfo : EIATTR_VRC_CTA_INIT_COUNT
	.align		4
.L_43:
        /*00e4*/ 	.byte	0x02, 0x4a
        /*00e6*/ 	.byte	0x80
	.zero		1


	//----- nvinfo : EIATTR_SYSCALL_OFFSETS
	.align		4
        /*00e8*/ 	.byte	0x04, 0x46
        /*00ea*/ 	.short	(.L_45 - .L_44)


	//   ....[0]....
.L_44:
        /*00ec*/ 	.word	0x000050f0


	//   ....[1]....
        /*00f0*/ 	.word	0x000051e0


	//   ....[2]....
        /*00f4*/ 	.word	0x00005bb0


	//   ....[3]....
        /*00f8*/ 	.word	0x00007000


	//   ....[4]....
        /*00fc*/ 	.word	0x00008420


	//   ....[5]....
        /*0100*/ 	.word	0x00009830


	//----- nvinfo : EIATTR_MBARRIER_INSTR_OFFSETS
	.align		4
.L_45:
        /*0104*/ 	.byte	0x04, 0x39
        /*0106*/ 	.short	(.L_47 - .L_46)


	//   ....[0]....
.L_46:
        /*0108*/ 	.word	0x00000580
        /*010c*/ 	.word	0x000000ff
        /*0110*/ 	.word	0x00000000
        /*0114*/ 	.short	0x0100
        /*0116*/ 	.byte	0x05
	.zero		1


	//   ....[1]....
        /*0118*/ 	.word	0x00000590
        /*011c*/ 	.word	0x000000ff
        /*0120*/ 	.word	0x00000018
        /*0124*/ 	.short	0x0100
        /*0126*/ 	.byte	0x05
	.zero		1


	//   ....[2]....
        /*0128*/ 	.word	0x000005a0
        /*012c*/ 	.word	0x000000ff
        /*0130*/ 	.word	0x00000008
        /*0134*/ 	.short	0x0100
        /*0136*/ 	.byte	0x05
	.zero		1


	//   ....[3]....
        /*0138*/ 	.word	0x000005b0
        /*013c*/ 	.word	0x000000ff
        /*0140*/ 	.word	0x00000020
        /*0144*/ 	.short	0x0100
        /*0146*/ 	.byte	0x05
	.zero		1


	//   ....[4]....
        /*0148*/ 	.word	0x000005c0
        /*014c*/ 	.word	0x000000ff
        /*0150*/ 	.word	0x00000010
        /*0154*/ 	.short	0x0100
        /*0156*/ 	.byte	0x05
	.zero		1


	//   ....[5]....
        /*0158*/ 	.word	0x000005d0
        /*015c*/ 	.word	0x000000ff
        /*0160*/ 	.word	0x00000028
        /*0164*/ 	.short	0x0100
        /*0166*/ 	.byte	0x05
	.zero		1


	//   ....[6]....
        /*0168*/ 	.word	0x00000700
        /*016c*/ 	.word	0x000000ff
        /*0170*/ 	.word	0x00000030
        /*0174*/ 	.short	0x0100
        /*0176*/ 	.byte	0x07
	.zero		1


	//   ....[7]....
        /*0178*/ 	.word	0x00000710
        /*017c*/ 	.word	0x000000ff
        /*0180*/ 	.word	0x00000050
        /*0184*/ 	.short	0x0100
        /*0186*/ 	.byte	0x07
	.zero		1


	//   ....[8]....
        /*0188*/ 	.word	0x00000720
        /*018c*/ 	.word	0x000000ff
        /*0190*/ 	.word	0x00000038
        /*0194*/ 	.short	0x0100
        /*0196*/ 	.byte	0x07
	.zero		1


	//   ....[9]....
        /*0198*/ 	.word	0x00000730
        /*019c*/ 	.word	0x000000ff
        /*01a0*/ 	.word	0x00000058
        /*01a4*/ 	.short	0x0100
        /*01a6*/ 	.byte	0x07
	.zero		1


	//   ....[10]....
        /*01a8*/ 	.word	0x00000740
        /*01ac*/ 	.word	0x000000ff
        /*01b0*/ 	.word	0x00000040
        /*01b4*/ 	.short	0x0100
        /*01b6*/ 	.byte	0x07
	.zero		1


	//   ....[11]....
        /*01b8*/ 	.word	0x00000750
        /*01bc*/ 	.word	0x000000ff
        /*01c0*/ 	.word	0x00000060
        /*01c4*/ 	.short	0x0100
        /*01c6*/ 	.byte	0x07
	.zero		1


	//   ....[12]....
        /*01c8*/ 	.word	0x00000760
        /*01cc*/ 	.word	0x000000ff
        /*01d0*/ 	.word	0x00000048
        /*01d4*/ 	.short	0x0100
        /*01d6*/ 	.byte	0x07
	.zero		1


	//   ....[13]....
        /*01d8*/ 	.word	0x00000770
        /*01dc*/ 	.word	0x000000ff
        /*01e0*/ 	.word	0x00000068
        /*01e4*/ 	.short	0x0100
        /*01e6*/ 	.byte	0x07
	.zero		1


	//   ....[14]....
        /*01e8*/ 	.word	0x00000860
        /*01ec*/ 	.word	0x000000ff
        /*01f0*/ 	.word	0x00000070
        /*01f4*/ 	.short	0x0100
        /*01f6*/ 	.byte	0x05
	.zero		1


	//   ....[15]....
        /*01f8*/ 	.word	0x00000870
        /*01fc*/ 	.word	0x000000ff
        /*0200*/ 	.word	0x00000078
        /*0204*/ 	.short	0x0100
        /*0206*/ 	.byte	0x05
	.zero		1


	//   ....[16]....
        /*0208*/ 	.word	0x000009b0
        /*020c*/ 	.word	0x000000ff
        /*0210*/ 	.word	0x00000080
        /*0214*/ 	.short	0x0100
        /*0216*/ 	.byte	0x05
	.zero		1


	//   ....[17]....
        /*0218*/ 	.word	0x000009c0
        /*021c*/ 	.word	0x000000ff
        /*0220*/ 	.word	0x00000090
        /*0224*/ 	.short	0x0100
        /*0226*/ 	.byte	0x05
	.zero		1


	//   ....[18]....
        /*0228*/ 	.word	0x000009d0
        /*022c*/ 	.word	0x000000ff
        /*0230*/ 	.word	0x00000088
        /*0234*/ 	.short	0x0100
        /*0236*/ 	.byte	0x05
	.zero		1


	//   ....[19]....
        /*0238*/ 	.word	0x000009e0
        /*023c*/ 	.word	0x000000ff
        /*0240*/ 	.word	0x00000098
        /*0244*/ 	.short	0x0100
        /*0246*/ 	.byte	0x05
	.zero		1


	//   ....[20]....
        /*0248*/ 	.word	0x00000b10
        /*024c*/ 	.word	0x000000ff
        /*0250*/ 	.word	0x000000a0
        /*0254*/ 	.short	0x0100
        /*0256*/ 	.byte	0x07
	.zero		1


	//   ....[21]....
        /*0258*/ 	.word	0x00000b20
        /*025c*/ 	.word	0x000000ff
        /*0260*/ 	.word	0x000000b0
        /*0264*/ 	.short	0x0100
        /*0266*/ 	.byte	0x07
	.zero		1


	//   ....[22]....
        /*0268*/ 	.word	0x00000b30
        /*026c*/ 	.word	0x000000ff
        /*0270*/ 	.word	0x000000a8
        /*0274*/ 	.short	0x0100
        /*0276*/ 	.byte	0x07
	.zero		1


	//   ....[23]....
        /*0278*/ 	.word	0x00000b40
        /*027c*/ 	.word	0x000000ff
        /*0280*/ 	.word	0x000000b8
        /*0284*/ 	.short	0x0100
        /*0286*/ 	.byte	0x07
	.zero		1


	//   ....[24]....
        /*0288*/ 	.word	0x00000c30
        /*028c*/ 	.word	0x000000ff
        /*0290*/ 	.word	0x000000c0
        /*0294*/ 	.short	0x0100
        /*0296*/ 	.byte	0x05
	.zero		1


	//   ....[25]....
        /*0298*/ 	.word	0x00000c40
        /*029c*/ 	.word	0x000000ff
        /*02a0*/ 	.word	0x000000d0
        /*02a4*/ 	.short	0x0100
        /*02a6*/ 	.byte	0x05
	.zero		1


	//   ....[26]....
        /*02a8*/ 	.word	0x00000c50
        /*02ac*/ 	.word	0x000000ff
        /*02b0*/ 	.word	0x000000c8
        /*02b4*/ 	.short	0x0100
        /*02b6*/ 	.byte	0x05
	.zero		1


	//   ....[27]....
        /*02b8*/ 	.word	0x00000c60
        /*02bc*/ 	.word	0x000000ff
        /*02c0*/ 	.word	0x000000d8
        /*02c4*/ 	.short	0x0100
        /*02c6*/ 	.byte	0x05
	.zero		1


	//   ....[28]....
        /*02c8*/ 	.word	0x00001520
        /*02cc*/ 	.word	0x00000003
        /*02d0*/ 	.word	0x000000d0
        /*02d4*/ 	.short	0x010a
        /*02d6*/ 	.byte	0xff
	.zero		1


	//   ....[29]....
        /*02d8*/ 	.word	0x00001550
        /*02dc*/ 	.word	0x00000003
        /*02e0*/ 	.word	0x000000c0
        /*02e4*/ 	.short	0x0101
        /*02e6*/ 	.byte	0xff
	.zero		1


	//   ....[30]....
        /*02e8*/ 	.word	0x00001620
        /*02ec*/ 	.word	0x000000ff
        /*02f0*/ 	.word	0x00000018
        /*02f4*/ 	.short	0x010a
        /*02f6*/ 	.byte	0x08
	.zero		1


	//   ....[31]....
        /*02f8*/ 	.word	0x000016c0
        /*02fc*/ 	.word	0x000000ff
        /*0300*/ 	.word	0x00000018
        /*0304*/ 	.short	0x010a
        /*0306*/ 	.byte	0x21
	.zero		1


	//   ....[32]....
        /*0308*/ 	.word	0x00001810
        /*030c*/ 	.word	0x000000ff
        /*0310*/ 	.word	0x00000018
        /*0314*/ 	.short	0x010a
        /*0316*/ 	.byte	0x08
	.zero		1


	//   ....[33]....
        /*0318*/ 	.word	0x00001940
        /*031c*/ 	.word	0x000000ff
        /*0320*/ 	.word	0x00000078
        /*0324*/ 	.short	0x0101
        /*0326*/ 	.byte	0x04
	.zero		1


	//   ....[34]....
        /*0328*/ 	.word	0x00001950
        /*032c*/ 	.word	0x000000ff
        /*0330*/ 	.word	0x00000018
        /*0334*/ 	.short	0x010a
        /*0336*/ 	.byte	0x08
	.zero		1


	//   ....[35]....
        /*0338*/ 	.word	0x000019d0
        /*033c*/ 	.word	0x000000ff
        /*0340*/ 	.word	0x00000018
        /*0344*/ 	.short	0x010a
        /*0346*/ 	.byte	0x11
	.zero		1


	//   ....[36]....
        /*0348*/ 	.word	0x00001b20
        /*034c*/ 	.word	0x000000ff
        /*0350*/ 	.word	0x00000018
        /*0354*/ 	.short	0x010a
        /*0356*/ 	.byte	0x08
	.zero		1


	//   ....[37]....
        /*0358*/ 	.word	0x00001c60
        /*035c*/ 	.word	0x00000002
        /*0360*/ 	.word	0x00000080
        /*0364*/ 	.short	0x010a
        /*0366*/ 	.byte	0xff
	.zero		1


	//   ....[38]....
        /*0368*/ 	.word	0x00001d20
        /*036c*/ 	.word	0x00000002
        /*0370*/ 	.word	0x00000000
        /*0374*/ 	.short	0x0101
        /*0376*/ 	.byte	0xff
	.zero		1


	//   ....[39]....
        /*0378*/ 	.word	0x00002280
        /*037c*/ 	.word	0x000000ff
        /*0380*/ 	.word	0x00000000
        /*0384*/ 	.short	0x010a
        /*0386*/ 	.byte	0x05
	.zero		1


	//   ....[40]....
        /*0388*/ 	.word	0x00002310
        /*038c*/ 	.word	0x000000ff
        /*0390*/ 	.word	0x00000000
        /*0394*/ 	.short	0x010a
        /*0396*/ 	.byte	0x05
	.zero		1


	//   ....[41]....
        /*0398*/ 	.word	0x000023b0
        /*039c*/ 	.word	0x00000000
        /*03a0*/ 	.word	0x00000000
        /*03a4*/ 	.short	0x010a
        /*03a6*/ 	.byte	0xff
	.zero		1


	//   ....[42]....
        /*03a8*/ 	.word	0x000024d0
        /*03ac*/ 	.word	0x00000000
        /*03b0*/ 	.word	0x000000c0
        /*03b4*/ 	.short	0x010a
        /*03b6*/ 	.byte	0xff
	.zero		1


	//   ....[43]....
        /*03b8*/ 	.word	0x00002530
        /*03bc*/ 	.word	0x00000004
        /*03c0*/ 	.word	0x00000000
        /*03c4*/ 	.short	0x0101
        /*03c6*/ 	.byte	0xff
	.zero		1


	//   ....[44]....
        /*03c8*/ 	.word	0x00002550
        /*03cc*/ 	.word	0x000000ff
        /*03d0*/ 	.word	0x00000090
        /*03d4*/ 	.short	0x010a
        /*03d6*/ 	.byte	0x05
	.zero		1


	//   ....[45]....
        /*03d8*/ 	.word	0x00002670
        /*03dc*/ 	.word	0x00000000
        /*03e0*/ 	.word	0x00000080
        /*03e4*/ 	.short	0x010a
        /*03e6*/ 	.byte	0xff
	.zero		1


	//   ....[46]....
        /*03e8*/ 	.word	0x00002780
        /*03ec*/ 	.word	0x00000000
        /*03f0*/ 	.word	0x00000000
        /*03f4*/ 	.short	0x0101
        /*03f6*/ 	.byte	0xff
	.zero		1


	//   ....[47]....
        /*03f8*/ 	.word	0x00002810
        /*03fc*/ 	.word	0x000000ff
        /*0400*/ 	.word	0x00000090
        /*0404*/ 	.short	0x0106
        /*0406*/ 	.byte	0x05
	.zero		1


	//   ....[48]....
        /*0408*/ 	.word	0x00002830
        /*040c*/ 	.word	0x000000ff
        /*0410*/ 	.word	0x00000090
        /*0414*/ 	.short	0x010a
        /*0416*/ 	.byte	0x05
	.zero		1


	//   ....[49]....
        /*0418*/ 	.word	0x000028c0
        /*041c*/ 	.word	0x000000ff
        /*0420*/ 	.word	0x00000090
        /*0424*/ 	.short	0x0106
        /*0426*/ 	.byte	0x04
	.zero		1


	//   ....[50]....
        /*0428*/ 	.word	0x00002900
        /*042c*/ 	.word	0x00000000
        /*0430*/ 	.word	0x00000090
        /*0434*/ 	.short	0x010a
        /*0436*/ 	.byte	0xff
	.zero		1


	//   ....[51]....
        /*0438*/ 	.word	0x00002e40
        /*043c*/ 	.word	0x00000000
        /*0440*/ 	.word	0x00000080
        /*0444*/ 	.short	0x010a
        /*0446*/ 	.byte	0xff
	.zero		1


	//   ....[52]....
        /*0448*/ 	.word	0x00002f50
        /*044c*/ 	.word	0x00000003
        /*0450*/ 	.word	0x00000000
        /*0454*/ 	.short	0x0101
        /*0456*/ 	.byte	0xff
	.zero		1


	//   ....[53]....
        /*0458*/ 	.word	0x00002f60
        /*045c*/ 	.word	0x000000ff
        /*0460*/ 	.word	0x00000000
        /*0464*/ 	.short	0x010a
        /*0466*/ 	.byte	0x06
	.zero		1


	//   ....[54]....
        /*0468*/ 	.word	0x00002f80
        /*046c*/ 	.word	0x000000ff
        /*0470*/ 	.word	0x000000b0
        /*0474*/ 	.short	0x010a
        /*0476*/ 	.byte	0x07
	.zero		1


	//   ....[55]....
        /*0478*/ 	.word	0x00003050
        /*047c*/ 	.word	0x000000ff
        /*0480*/ 	.word	0x00000000
        /*0484*/ 	.short	0x010a
        /*0486*/ 	.byte	0x06
	.zero		1


	//   ....[56]....
        /*0488*/ 	.word	0x00003180
        /*048c*/ 	.word	0x000000ff
        /*0490*/ 	.word	0x00000000
        /*0494*/ 	.short	0x010a
        /*0496*/ 	.byte	0x1a
	.zero		1


	//   ....[57]....
        /*0498*/ 	.word	0x00003420
        /*049c*/ 	.word	0x000000ff
        /*04a0*/ 	.word	0x00000000
        /*04a4*/ 	.short	0x010a
        /*04a6*/ 	.byte	0x06
	.zero		1


	//   ....[58]....
        /*04a8*/ 	.word	0x000034b0
        /*04ac*/ 	.word	0x000000ff
        /*04b0*/ 	.word	0x00000000
        /*04b4*/ 	.short	0x010a
        /*04b6*/ 	.byte	0x07
	.zero		1


	//   ....[59]....
        /*04b8*/ 	.word	0x00003930
        /*04bc*/ 	.word	0x00000000
        /*04c0*/ 	.word	0x00000080
        /*04c4*/ 	.short	0x010a
        /*04c6*/ 	.byte	0xff
	.zero		1


	//   ....[60]....
        /*04c8*/ 	.word	0x000039f0
        /*04cc*/ 	.word	0x00000000
        /*04d0*/ 	.word	0x00000000
        /*04d4*/ 	.short	0x0101
        /*04d6*/ 	.byte	0xff
	.zero		1


	//   ....[61]....
        /*04d8*/ 	.word	0x00003d10
        /*04dc*/ 	.word	0x000000ff
        /*04e0*/ 	.word	0x00000078
        /*04e4*/ 	.short	0x010a
        /*04e6*/ 	.byte	0x07
	.zero		1


	//   ....[62]....
        /*04e8*/ 	.word	0x00003f00
        /*04ec*/ 	.word	0x000000ff
        /*04f0*/ 	.word	0x00000050
        /*04f4*/ 	.short	0x010a
        /*04f6*/ 	.byte	0x07
	.zero		1


	//   ....[63]....
        /*04f8*/ 	.word	0x00004070
        /*04fc*/ 	.word	0x000000ff
        /*0500*/ 	.word	0x00000030
        /*0504*/ 	.short	0x010b
        /*0506*/ 	.byte	0x07
	.zero		1


	//   ....[64]....
        /*0508*/ 	.word	0x00004080
        /*050c*/ 	.word	0x000000ff
        /*0510*/ 	.word	0x00000000
        /*0514*/ 	.short	0x0101
        /*0516*/ 	.byte	0x08
	.zero		1


	//   ....[65]....
        /*0518*/ 	.word	0x000040a0
        /*051c*/ 	.word	0x000000ff
        /*0520*/ 	.word	0x00000058
        /*0524*/ 	.short	0x010a
        /*0526*/ 	.byte	0x07
	.zero		1


	//   ....[66]....
        /*0528*/ 	.word	0x00004200
        /*052c*/ 	.word	0x000000ff
        /*0530*/ 	.word	0x00000038
        /*0534*/ 	.short	0x010b
        /*0536*/ 	.byte	0x07
	.zero		1


	//   ....[67]....
        /*0538*/ 	.word	0x00004210
        /*053c*/ 	.word	0x000000ff
        /*0540*/ 	.word	0x00000000
        /*0544*/ 	.short	0x0101
        /*0546*/ 	.byte	0x08
	.zero		1


	//   ....[68]....
        /*0548*/ 	.word	0x00004220
        /*054c*/ 	.word	0x000000ff
        /*0550*/ 	.word	0x00000060
        /*0554*/ 	.short	0x010a
        /*0556*/ 	.byte	0x07
	.zero		1


	//   ....[69]....
        /*0558*/ 	.word	0x000043c0
        /*055c*/ 	.word	0x000000ff
        /*0560*/ 	.word	0x00000040
        /*0564*/ 	.short	0x010b
        /*0566*/ 	.byte	0x07
	.zero		1


	//   ....[70]....
        /*0568*/ 	.word	0x00004430
        /*056c*/ 	.word	0x000000ff
        /*0570*/ 	.word	0x00000000
        /*0574*/ 	.short	0x0101
        /*0576*/ 	.byte	0x08
	.zero		1


	//   ....[71]....
        /*0578*/ 	.word	0x00004460
        /*057c*/ 	.word	0x000000ff
        /*0580*/ 	.word	0x00000068
        /*0584*/ 	.short	0x010a
        /*0586*/ 	.byte	0x07
	.zero		1


	//   ....[72]....
        /*0588*/ 	.word	0x00004670
        /*058c*/ 	.word	0x000000ff
        /*0590*/ 	.word	0x00000048
        /*0594*/ 	.short	0x010b
        /*0596*/ 	.byte	0x07
	.zero		1


	//   ....[73]....
        /*0598*/ 	.word	0x00004690
        /*059c*/ 	.word	0x000000ff
        /*05a0*/ 	.word	0x00000000
        /*05a4*/ 	.short	0x0101
        /*05a6*/ 	.byte	0x0d
	.zero		1


	//   ....[74]....
        /*05a8*/ 	.word	0x000046c0
        /*05ac*/ 	.word	0x000000ff
        /*05b0*/ 	.word	0x00000050
        /*05b4*/ 	.short	0x010a
        /*05b6*/ 	.byte	0x07
	.zero		1


	//   ....[75]....
        /*05b8*/ 	.word	0x000046e0
        /*05bc*/ 	.word	0x000000ff
        /*05c0*/ 	.word	0x00000058
        /*05c4*/ 	.short	0x010a
        /*05c6*/ 	.byte	0x07
	.zero		1


	//   ....[76]....
        /*05c8*/ 	.word	0x00004700
        /*05cc*/ 	.word	0x000000ff
        /*05d0*/ 	.word	0x00000060
        /*05d4*/ 	.short	0x010a
        /*05d6*/ 	.byte	0x07
	.zero		1


	//   ....[77]....
        /*05d8*/ 	.word	0x00004740
        /*05dc*/ 	.word	0x00000000
        /*05e0*/ 	.word	0x00000068
        /*05e4*/ 	.short	0x010a
        /*05e6*/ 	.byte	0xff
	.zero		1


	//   ....[78]....
        /*05e8*/ 	.word	0x00004ab0
        /*05ec*/ 	.word	0x00000000
        /*05f0*/ 	.word	0x00000080
        /*05f4*/ 	.short	0x010a
        /*05f6*/ 	.byte	0xff
	.zero		1


	//   ....[79]....
        /*05f8*/ 	.word	0x00004bc0
        /*05fc*/ 	.word	0x00000000
        /*0600*/ 	.word	0x00000000
        /*0604*/ 	.short	0x0101
        /*0606*/ 	.byte	0xff
	.zero		1


	//   ....[80]....
        /*0608*/ 	.word	0x00005530
        /*060c*/ 	.word	0x000000ff
        /*0610*/ 	.word	0x00000030
        /*0614*/ 	.short	0x010a
        /*0616*/ 	.byte	0x2e
	.zero		1


	//   ....[81]....
        /*0618*/ 	.word	0x00005630
        /*061c*/ 	.word	0x00000057
        /*0620*/ 	.word	0x000000a0
        /*0624*/ 	.short	0x010a
        /*0626*/ 	.byte	0xff
	.zero		1


	//   ....[82]....
        /*0628*/ 	.word	0x00005960
        /*062c*/ 	.word	0x000000ff
        /*0630*/ 	.word	0x00000030
        /*0634*/ 	.short	0x010a
        /*0636*/ 	.byte	0x2e
	.zero		1


	//   ....[83]....
        /*0638*/ 	.word	0x00005a90
        /*063c*/ 	.word	0x00000057
        /*0640*/ 	.word	0x000000a0
        /*0644*/ 	.short	0x010a
        /*0646*/ 	.byte	0xff
	.zero		1


	//   ....[84]....
        /*0648*/ 	.word	0x00006ca0
        /*064c*/ 	.word	0x00000000
        /*0650*/ 	.word	0x00000000
        /*0654*/ 	.short	0x0101
        /*0656*/ 	.byte	0xff
	.zero		1


	//   ....[85]....
        /*0658*/ 	.word	0x00006cb0
        /*065c*/ 	.word	0x00000003
        /*0660*/ 	.word	0x00000030
        /*0664*/ 	.short	0x010a
        /*0666*/ 	.byte	0xff
	.zero		1


	//   ....[86]....
        /*0668*/ 	.word	0x00006d90
        /*066c*/ 	.word	0x00000003
        /*0670*/ 	.word	0x00000030
        /*0674*/ 	.short	0x010a
        /*0676*/ 	.byte	0xff
	.zero		1


	//   ....[87]....
        /*0678*/ 	.word	0x000080c0
        /*067c*/ 	.word	0x00000055
        /*0680*/ 	.word	0x00000000
        /*0684*/ 	.short	0x0101
        /*0686*/ 	.byte	0xff
	.zero		1


	//   ....[88]....
        /*0688*/ 	.word	0x000080e0
        /*068c*/ 	.word	0x00000000
        /*0690*/ 	.word	0x00000030
        /*0694*/ 	.short	0x010a
        /*0696*/ 	.byte	0xff
	.zero		1


	//   ....[89]....
        /*0698*/ 	.word	0x000081b0
        /*069c*/ 	.word	0x00000000
        /*06a0*/ 	.word	0x00000030
        /*06a4*/ 	.short	0x010a
        /*06a6*/ 	.byte	0xff
	.zero		1


	//   ....[90]....
        /*06a8*/ 	.word	0x000094e0
        /*06ac*/ 	.word	0x00000054
        /*06b0*/ 	.word	0x00000000
        /*06b4*/ 	.short	0x0101
        /*06b6*/ 	.byte	0xff
	.zero		1


	//   ....[91]....
        /*06b8*/ 	.word	0x00009500
        /*06bc*/ 	.word	0x00000003
        /*06c0*/ 	.word	0x00000030
        /*06c4*/ 	.short	0x010a
        /*06c6*/ 	.byte	0xff
	.zero		1


	//   ....[92]....
        /*06c8*/ 	.word	0x000095d0
        /*06cc*/ 	.word	0x00000003
        /*06d0*/ 	.word	0x00000030
        /*06d4*/ 	.short	0x010a
        /*06d6*/ 	.byte	0xff
	.zero		1


	//   ....[93]....
        /*06d8*/ 	.word	0x000099b0
        /*06dc*/ 	.word	0x000000ff
        /*06e0*/ 	.word	0x00000000
        /*06e4*/ 	.short	0x0101
        /*06e6*/ 	.byte	0x05
	.zero		1


	//   ....[94]....
        /*06e8*/ 	.word	0x0000a950
        /*06ec*/ 	.word	0x00000000
        /*06f0*/ 	.word	0x00000000
        /*06f4*/ 	.short	0x0101
        /*06f6*/ 	.byte	0xff
	.zero		1


	//   ....[95]....
        /*06f8*/ 	.word	0x0000abc0
        /*06fc*/ 	.word	0x000000ff
        /*0700*/ 	.word	0x00000000
        /*0704*/ 	.short	0x0101
        /*0706*/ 	.byte	0x04
	.zero		1


	//   ....[96]....
        /*0708*/ 	.word	0x0000abe0
        /*070c*/ 	.word	0x00000003
        /*0710*/ 	.word	0x000000d0
        /*0714*/ 	.short	0x010a
        /*0716*/ 	.byte	0xff
	.zero		1


	//   ....[97]....
        /*0718*/ 	.word	0x0000ac40
        /*071c*/ 	.word	0x00000002
        /*0720*/ 	.word	0x00000018
        /*0724*/ 	.short	0x010a
        /*0726*/ 	.byte	0xff
	.zero		1


	//   ....[98]....
        /*0728*/ 	.word	0x0000aca0
        /*072c*/ 	.word	0x00000002
        /*0730*/ 	.word	0x00000018
        /*0734*/ 	.short	0x010a
        /*0736*/ 	.byte	0xff
	.zero		1


	//   ....[99]....
        /*0738*/ 	.word	0x0000acf0
        /*073c*/ 	.word	0x00000002
        /*0740*/ 	.word	0x00000080
        /*0744*/ 	.short	0x010a
        /*0746*/ 	.byte	0xff
	.zero		1


	//   ....[100]....
        /*0748*/ 	.word	0x0000ad50
        /*074c*/ 	.word	0x00000000
        /*0750*/ 	.word	0x00000000
        /*0754*/ 	.short	0x010a
        /*0756*/ 	.byte	0xff
	.zero		1


	//   ....[101]....
        /*0758*/ 	.word	0x0000adb0
        /*075c*/ 	.word	0x00000000
        /*0760*/ 	.word	0x00000000
        /*0764*/ 	.short	0x010a
        /*0766*/ 	.byte	0xff
	.zero		1


	//   ....[102]....
        /*0768*/ 	.word	0x0000ae00
        /*076c*/ 	.word	0x00000000
        /*0770*/ 	.word	0x000000c0
        /*0774*/ 	.short	0x010a
        /*0776*/ 	.byte	0xff
	.zero		1


	//   ....[103]....
        /*0778*/ 	.word	0x0000ae60
        /*077c*/ 	.word	0x00000000
        /*0780*/ 	.word	0x00000090
        /*0784*/ 	.short	0x010a
        /*0786*/ 	.byte	0xff
	.zero		1


	//   ....[104]....
        /*0788*/ 	.word	0x0000aeb0
        /*078c*/ 	.word	0x00000000
        /*0790*/ 	.word	0x00000080
        /*0794*/ 	.short	0x010a
        /*0796*/ 	.byte	0xff
	.zero		1


	//   ....[105]....
        /*0798*/ 	.word	0x0000af10
        /*079c*/ 	.word	0x00000000
        /*07a0*/ 	.word	0x00000090
        /*07a4*/ 	.short	0x010a
        /*07a6*/ 	.byte	0xff
	.zero		1


	//   ....[106]....
        /*07a8*/ 	.word	0x0000af60
        /*07ac*/ 	.word	0x00000000
        /*07b0*/ 	.word	0x00000080
        /*07b4*/ 	.short	0x010a
        /*07b6*/ 	.byte	0xff
	.zero		1


	//   ....[107]....
        /*07b8*/ 	.word	0x0000afc0
        /*07bc*/ 	.word	0x00000003
        /*07c0*/ 	.word	0x000000b0
        /*07c4*/ 	.short	0x010a
        /*07c6*/ 	.byte	0xff
	.zero		1


	//   ....[108]....
        /*07c8*/ 	.word	0x0000b020
        /*07cc*/ 	.word	0x00000000
        /*07d0*/ 	.word	0x00000000
        /*07d4*/ 	.short	0x010a
        /*07d6*/ 	.byte	0xff
	.zero		1


	//   ....[109]....
        /*07d8*/ 	.word	0x0000b080
        /*07dc*/ 	.word	0x00000000
        /*07e0*/ 	.word	0x00000000
        /*07e4*/ 	.short	0x010a
        /*07e6*/ 	.byte	0xff
	.zero		1


	//   ....[110]....
        /*07e8*/ 	.word	0x0000b0e0
        /*07ec*/ 	.word	0x00000000
        /*07f0*/ 	.word	0x00000000
        /*07f4*/ 	.short	0x010a
        /*07f6*/ 	.byte	0xff
	.zero		1


	//   ....[111]....
        /*07f8*/ 	.word	0x0000b130
        /*07fc*/ 	.word	0x00000000
        /*0800*/ 	.word	0x00000080
        /*0804*/ 	.short	0x010a
        /*0806*/ 	.byte	0xff
	.zero		1


	//   ....[112]....
        /*0808*/ 	.word	0x0000b190
        /*080c*/ 	.word	0x00000000
        /*0810*/ 	.word	0x00000078
        /*0814*/ 	.short	0x010a
        /*0816*/ 	.byte	0xff
	.zero		1


	//   ....[113]....
        /*0818*/ 	.word	0x0000b1f0
        /*081c*/ 	.word	0x00000003
        /*0820*/ 	.word	0x00000050
        /*0824*/ 	.short	0x010a
        /*0826*/ 	.byte	0xff
	.zero		1


	//   ....[114]....
        /*0828*/ 	.word	0x0000b250
        /*082c*/ 	.word	0x00000003
        /*0830*/ 	.word	0x00000058
        /*0834*/ 	.short	0x010a
        /*0836*/ 	.byte	0xff
	.zero		1


	//   ....[115]....
        /*0838*/ 	.word	0x0000b2b0
        /*083c*/ 	.word	0x00000003
        /*0840*/ 	.word	0x00000060
        /*0844*/ 	.short	0x010a
        /*0846*/ 	.byte	0xff
	.zero		1


	//   ....[116]....
        /*0848*/ 	.word	0x0000b310
        /*084c*/ 	.word	0x00000003
        /*0850*/ 	.word	0x00000068
        /*0854*/ 	.short	0x010a
        /*0856*/ 	.byte	0xff
	.zero		1


	//   ....[117]....
        /*0858*/ 	.word	0x0000b370
        /*085c*/ 	.word	0x00000000
        /*0860*/ 	.word	0x00000050
        /*0864*/ 	.short	0x010a
        /*0866*/ 	.byte	0xff
	.zero		1


	//   ....[118]....
        /*0868*/ 	.word	0x0000b3d0
        /*086c*/ 	.word	0x00000000
        /*0870*/ 	.word	0x00000058
        /*0874*/ 	.short	0x010a
        /*0876*/ 	.byte	0xff
	.zero		1


	//   ....[119]....
        /*0878*/ 	.word	0x0000b430
        /*087c*/ 	.word	0x00000000
        /*0880*/ 	.word	0x00000060
        /*0884*/ 	.short	0x010a
        /*0886*/ 	.byte	0xff
	.zero		1


	//   ....[120]....
        /*0888*/ 	.word	0x0000b480
        /*088c*/ 	.word	0x00000000
        /*0890*/ 	.word	0x00000080
        /*0894*/ 	.short	0x010a
        /*0896*/ 	.byte	0xff
	.zero		1


	//   ....[121]....
        /*0898*/ 	.word	0x0000b4e0
        /*089c*/ 	.word	0x00000002
        /*08a0*/ 	.word	0x00000030
        /*08a4*/ 	.short	0x010a
        /*08a6*/ 	.byte	0xff
	.zero		1


	//   ....[122]....
        /*08a8*/ 	.word	0x0000b530
        /*08ac*/ 	.word	0x00000057
        /*08b0*/ 	.word	0x000000a0
        /*08b4*/ 	.short	0x010a
        /*08b6*/ 	.byte	0xff
	.zero		1


	//   ....[123]....
        /*08b8*/ 	.word	0x0000b580
        /*08bc*/ 	.word	0x00000003
        /*08c0*/ 	.word	0x00000030
        /*08c4*/ 	.short	0x010a
        /*08c6*/ 	.byte	0xff
	.zero		1


	//   ....[124]....
        /*08c8*/ 	.word	0x0000b5d0
        /*08cc*/ 	.word	0x00000000
        /*08d0*/ 	.word	0x00000030
        /*08d4*/ 	.short	0x010a
        /*08d6*/ 	.byte	0xff
	.zero		1


	//   ....[125]....
        /*08d8*/ 	.word	0x0000b620
        /*08dc*/ 	.word	0x00000003
        /*08e0*/ 	.word	0x00000030
        /*08e4*/ 	.short	0x010a
        /*08e6*/ 	.byte	0xff
	.zero		1


	//----- nvinfo : EIATTR_NUM_MBARRIERS
	.align		4
.L_47:
        /*08e8*/ 	.byte	0x03, 0x38
        /*08ea*/ 	.short	0x001c


	//----- nvinfo : EIATTR_EXIT_INSTR_OFFSETS
	.align		4
        /*08ec*/ 	.byte	0x04, 0x1c
        /*08ee*/ 	.short	(.L_49 - .L_48)


	//   ....[0]....
.L_48:
        /*08f0*/ 	.word	0x000023e0


	//   ....[1]....
        /*08f4*/ 	.word	0x000028d0


	//   ....[2]....
        /*08f8*/ 	.word	0x00002930


	//   ....[3]....
        /*08fc*/ 	.word	0x00003710


	//   ....[4]....
        /*0900*/ 	.word	0x00004770


	//   ....[5]....
        /*0904*/ 	.word	0x000047b0


	//   ....[6]....
        /*0908*/ 	.word	0x0000aab0


	//   ....[7]....
        /*090c*/ 	.word	0x0000ab30


	//   ....[8]....
        /*0910*/ 	.word	0x0000ab60


	//   ....[9]....
        /*0914*/ 	.word	0x0000abd0


	//----- nvinfo : EIATTR_MAX_THREADS
	.align		4
.L_49:
        /*0918*/ 	.byte	0x04, 0x05
        /*091a*/ 	.short	(.L_51 - .L_50)
.L_50:
        /*091c*/ 	.word	0x00000100
        /*0920*/ 	.word	0x00000001
        /*0924*/ 	.word	0x00000001


	//----- nvinfo : EIATTR_CRS_STACK_SIZE
	.align		4
.L_51:
        /*0928*/ 	.byte	0x04, 0x1e
        /*092a*/ 	.short	(.L_53 - .L_52)
.L_52:
        /*092c*/ 	.word	0x00000000


	//----- nvinfo : EIATTR_CBANK_PARAM_SIZE
	.align		4
.L_53:
        /*0930*/ 	.byte	0x03, 0x19
        /*0932*/ 	.short	0x0800


	//----- nvinfo : EIATTR_PARAM_CBANK
	.align		4
        /*0934*/ 	.byte	0x04, 0x0a
        /*0936*/ 	.short	(.L_55 - .L_54)
	.align		4
.L_54:
        /*0938*/ 	.word	index@(.nv.constant0._ZN7cutlass13device_kernelINS_4gemm6kernel13GemmUniversalIN4cute5tupleIJiiiiEEENS1_10collective13CollectiveMmaINS1_35MainloopSm100TmaUmmaWarpSpecializedILi3ELi2ELi2ENS5_IJNS4_1CILi1EEESB_SB_EEEEENS5_IJNSA_ILi128EEENSA_ILi256EEENSA_ILi64EEEEEENS_10bfloat16_tENS5_IJlSB_lEEESI_SJ_NS4_8TiledMMAINS4_8MMA_AtomIJNS4_20SM100_MMA_F16BF16_SSISI_SI_fLi128ELi256ELNS4_4UMMA5MajorE0ELSO_0ELNSN_7ScaleInE0ELSP_0EEEEEENS4_6LayoutISC_NS5_IJNSA_ILi0EEEST_ST_EEEEENS5_IJNS4_10UnderscoreESW_SW_EEEEENS4_13SM90_TMA_LOADENS4_14ComposedLayoutINS4_7SwizzleILi3ELi4ELi3EEENS4_18smem_ptr_flag_bitsILi16EEENSS_INS5_IJNSA_ILi8EEESG_EEENS5_IJSG_SB_EEEEEEEvNS4_8identityESZ_S19_vS1A_EENS_8epilogue10collective18CollectiveEpilogueINS1C_23Sm100TmaWarpSpecializedILi4ELi2ELi64ELb1ELb0EEEJSH_NS5_IJNSS_ISE_SB_EENSS_ISG_SB_EEEEESI_SJ_SI_SJ_NS1C_6fusion15FusionCallbacksIS1G_NS1K_13LinCombEltActINS1C_6thread4ReLuESI_fSI_fLNS_15FloatRoundStyleE2EEESH_S1J_JEEENS4_5SM1004TMEM4LOAD26SM100_TMEM_LOAD_32dp32b64xESZ_S19_NS4_39AutoVectorizingCopyWithAssumedAlignmentILi128EEENS4_14SM90_TMA_STOREES19_S1X_S1X_EEEvvEEEEvNT_6ParamsE)
        /*093c*/ 	.short	0x0380
        /*093e*/ 	.short	0x0800


	//----- nvinfo : EIATTR_SW_WAR
	.align		4
.L_55:
        /*0940*/ 	.byte	0x04, 0x36
        /*0942*/ 	.short	(.L_57 - .L_56)
.L_56:
        /*0944*/ 	.word	0x00000008
.L_57:


//--------------------- .nv.callgraph             --------------------------
	.section	.nv.callgraph,"",@"SHT_CUDA_CALLGRAPH"
	.align	4
	.sectionentsize	8
	.align		4
        /*0000*/ 	.word	0x00000000
	.align		4
        /*0004*/ 	.word	0xffffffff
	.align		4
        /*0008*/ 	.word	index@(_ZN7cutlass13device_kernelINS_4gemm6kernel13GemmUniversalIN4cute5tupleIJiiiiEEENS1_10collective13CollectiveMmaINS1_35MainloopSm100TmaUmmaWarpSpecializedILi3ELi2ELi2ENS5_IJNS4_1CILi1EEESB_SB_EEEEENS5_IJNSA_ILi128EEENSA_ILi256EEENSA_ILi64EEEEEENS_10bfloat16_tENS5_IJlSB_lEEESI_SJ_NS4_8TiledMMAINS4_8MMA_AtomIJNS4_20SM100_MMA_F16BF16_SSISI_SI_fLi128ELi256ELNS4_4UMMA5MajorE0ELSO_0ELNSN_7ScaleInE0ELSP_0EEEEEENS4_6LayoutISC_NS5_IJNSA_ILi0EEEST_ST_EEEEENS5_IJNS4_10UnderscoreESW_SW_EEEEENS4_13SM90_TMA_LOADENS4_14ComposedLayoutINS4_7SwizzleILi3ELi4ELi3EEENS4_18smem_ptr_flag_bitsILi16EEENSS_INS5_IJNSA_ILi8EEESG_EEENS5_IJSG_SB_EEEEEEEvNS4_8identityESZ_S19_vS1A_EENS_8epilogue10collective18CollectiveEpilogueINS1C_23Sm100TmaWarpSpecializedILi4ELi2ELi64ELb1ELb0EEEJSH_NS5_IJNSS_ISE_SB_EENSS_ISG_SB_EEEEESI_SJ_SI_SJ_NS1C_6fusion15FusionCallbacksIS1G_NS1K_13LinCombEltActINS1C_6thread4ReLuESI_fSI_fLNS_15FloatRoundStyleE2EEESH_S1J_JEEENS4_5SM1004TMEM4LOAD26SM100_TMEM_LOAD_32dp32b64xESZ_S19_NS4_39AutoVectorizingCopyWithAssumedAlignmentILi128EEENS4_14SM90_TMA_STOREES19_S1X_S1X_EEEvvEEEEvNT_6ParamsE)
	.align		4
        /*000c*/ 	.word	index@(__assertfail)
	.align		4
        /*0010*/ 	.word	0x00000000
	.align		4
        /*0014*/ 	.word	0xfffffffe
	.align		4
        /*0018*/ 	.word	0x00000000
	.align		4
        /*001c*/ 	.word	0xfffffffd
	.align		4
        /*0020*/ 	.word	0x00000000
	.align		4
        /*0024*/ 	.word	0xfffffffc


//--------------------- .nv.constant4             --------------------------
	.section	.nv.constant4,"a",@progbits
	.align	8
	.align		8
.nv.constant4:
        /*0000*/ 	.dword	__assertfail
	.align		8
        /*0008*/ 	.dword	__unnamed_1
	.align		8
        /*0010*/ 	.dword	__unnamed_2
	.align		8
        /*0018*/ 	.dword	_ZN39_INTERNAL_2d8399ef_4_k_cu_e0d97569_26064cuda3std3__45__cpo5beginE
	.align		8
        /*0020*/ 	.dword	_ZN39_INTERNAL_2d8399ef_4_k_cu_e0d97569_26064cuda3std3__45__cpo3endE
	.align		8
        /*0028*/ 	.dword	_ZN39_INTERNAL_2d8399ef_4_k_cu_e0d97569_26064cuda3std3__45__cpo6cbeginE
	.align		8
        /*0030*/ 	.dword	_ZN39_INTERNAL_2d8399ef_4_k_cu_e0d97569_26064cuda3std3__45__cpo4cendE
	.align		8
        /*0038*/ 	.dword	_ZN39_INTERNAL_2d8399ef_4_k_cu_e0d97569_26064cuda3std3__441_GLOBAL__N__2d8399ef_4_k_cu_e0d97569_26066ignoreE
	.align		8
        /*0040*/ 	.dword	_ZN39_INTERNAL_2d8399ef_4_k_cu_e0d97569_26064cuda3std3__419piecewise_constructE
	.align		8
        /*0048*/ 	.dword	_ZN39_INTERNAL_2d8399ef_4_k_cu_e0d97569_26064cuda3std3__48in_placeE
	.align		8
        /*0050*/ 	.dword	_ZN39_INTERNAL_2d8399ef_4_k_cu_e0d97569_26064cuda3std6ranges3__45__cpo4swapE
	.align		8
        /*0058*/ 	.dword	_ZN39_INTERNAL_2d8399ef_4_k_cu_e0d97569_26064cuda3std6ranges3__45__cpo9iter_moveE
	.align		8
        /*0060*/ 	.dword	_ZN39_INTERNAL_2d8399ef_4_k_cu_e0d97569_26064cute7productE
	.align		8
        /*0068*/ 	.dword	_ZN39_INTERNAL_2d8399ef_4_k_cu_e0d97569_26064cute1_E
	.align		8
        /*0070*/ 	.dword	$str$25
	.align		8
        /*0078*/ 	.dword	$str$26
	.align		8
        /*0080*/ 	.dword	$str$27
	.align		8
        /*0088*/ 	.dword	$str$28


//--------------------- .text._ZN7cutlass13device_kernelINS_4gemm6kernel13GemmUniversalIN4cute5tupleIJiiiiEEENS1_10collective13CollectiveMmaINS1_35MainloopSm100TmaUmmaWarpSpecializedILi3ELi2ELi2ENS5_IJNS4_1CILi1EEESB_SB_EEEEENS5_IJNSA_ILi128EEENSA_ILi256EEENSA_ILi64EEEEEENS_10bfloat16_tENS5_IJlSB_lEEESI_SJ_NS4_8TiledMMAINS4_8MMA_AtomIJNS4_20SM100_MMA_F16BF16_SSISI_SI_fLi128ELi256ELNS4_4UMMA5MajorE0ELSO_0ELNSN_7ScaleInE0ELSP_0EEEEEENS4_6LayoutISC_NS5_IJNSA_ILi0EEEST_ST_EEEEENS5_IJNS4_10UnderscoreESW_SW_EEEEENS4_13SM90_TMA_LOADENS4_14ComposedLayoutINS4_7SwizzleILi3ELi4ELi3EEENS4_18smem_ptr_flag_bitsILi16EEENSS_INS5_IJNSA_ILi8EEESG_EEENS5_IJSG_SB_EEEEEEEvNS4_8identityESZ_S19_vS1A_EENS_8epilogue10collective18CollectiveEpilogueINS1C_23Sm100TmaWarpSpecializedILi4ELi2ELi64ELb1ELb0EEEJSH_NS5_IJNSS_ISE_SB_EENSS_ISG_SB_EEEEESI_SJ_SI_SJ_NS1C_6fusion15FusionCallbacksIS1G_NS1K_13LinCombEltActINS1C_6thread4ReLuESI_fSI_fLNS_15FloatRoundStyleE2EEESH_S1J_JEEENS4_5SM1004TMEM4LOAD26SM100_TMEM_LOAD_32dp32b64xESZ_S19_NS4_39AutoVectorizingCopyWithAssumedAlignmentILi128EEENS4_14SM90_TMA_STOREES19_S1X_S1X_EEEvvEEEEvNT_6ParamsE --------------------------
	.section	.text._ZN7cutlass13device_kernelINS_4gemm6kernel13GemmUniversalIN4cute5tupleIJiiiiEEENS1_10collective13CollectiveMmaINS1_35MainloopSm100TmaUmmaWarpSpecializedILi3ELi2ELi2ENS5_IJNS4_1CILi1EEESB_SB_EEEEENS5_IJNSA_ILi128EEENSA_ILi256EEENSA_ILi64EEEEEENS_10bfloat16_tENS5_IJlSB_lEEESI_SJ_NS4_8TiledMMAINS4_8MMA_AtomIJNS4_20SM100_MMA_F16BF16_SSISI_SI_fLi128ELi256ELNS4_4UMMA5MajorE0ELSO_0ELNSN_7ScaleInE0ELSP_0EEEEEENS4_6LayoutISC_NS5_IJNSA_ILi0EEEST_ST_EEEEENS5_IJNS4_10UnderscoreESW_SW_EEEEENS4_13SM90_TMA_LOADENS4_14ComposedLayoutINS4_7SwizzleILi3ELi4ELi3EEENS4_18smem_ptr_flag_bitsILi16EEENSS_INS5_IJNSA_ILi8EEESG_EEENS5_IJSG_SB_EEEEEEEvNS4_8identityESZ_S19_vS1A_EENS_8epilogue10collective18CollectiveEpilogueINS1C_23Sm100TmaWarpSpecializedILi4ELi2ELi64ELb1ELb0EEEJSH_NS5_IJNSS_ISE_SB_EENSS_ISG_SB_EEEEESI_SJ_SI_SJ_NS1C_6fusion15FusionCallbacksIS1G_NS1K_13LinCombEltActINS1C_6thread4ReLuESI_fSI_fLNS_15FloatRoundStyleE2EEESH_S1J_JEEENS4_5SM1004TMEM4LOAD26SM100_TMEM_LOAD_32dp32b64xESZ_S19_NS4_39AutoVectorizingCopyWithAssumedAlignmentILi128EEENS4_14SM90_TMA_STOREES19_S1X_S1X_EEEvvEEEEvNT_6ParamsE,"ax",@progbits
	.align	128
.text._ZN7cutlass13device_kernelINS_4gemm6kernel13GemmUniversalIN4cute5tupleIJiiiiEEENS1_10collective13CollectiveMmaINS1_35MainloopSm100TmaUmmaWarpSpecializedILi3ELi2ELi2ENS5_IJNS4_1CILi1EEESB_SB_EEEEENS5_IJNSA_ILi128EEENSA_ILi256EEENSA_ILi64EEEEEENS_10bfloat16_tENS5_IJlSB_lEEESI_SJ_NS4_8TiledMMAINS4_8MMA_AtomIJNS4_20SM100_MMA_F16BF16_SSISI_SI_fLi128ELi256ELNS4_4UMMA5MajorE0ELSO_0ELNSN_7ScaleInE0ELSP_0EEEEEENS4_6LayoutISC_NS5_IJNSA_ILi0EEEST_ST_EEEEENS5_IJNS4_10UnderscoreESW_SW_EEEEENS4_13SM90_TMA_LOADENS4_14ComposedLayoutINS4_7SwizzleILi3ELi4ELi3EEENS4_18smem_ptr_flag_bitsILi16EEENSS_INS5_IJNSA_ILi8EEESG_EEENS5_IJSG_SB_EEEEEEEvNS4_8identityESZ_S19_vS1A_EENS_8epilogue10collective18CollectiveEpilogueINS1C_23Sm100TmaWarpSpecializedILi4ELi2ELi64ELb1ELb0EEEJSH_NS5_IJNSS_ISE_SB_EENSS_ISG_SB_EEEEESI_SJ_SI_SJ_NS1C_6fusion15FusionCallbacksIS1G_NS1K_13LinCombEltActINS1C_6thread4ReLuESI_fSI_fLNS_15FloatRoundStyleE2EEESH_S1J_JEEENS4_5SM1004TMEM4LOAD26SM100_TMEM_LOAD_32dp32b64xESZ_S19_NS4_39AutoVectorizingCopyWithAssumedAlignmentILi128EEENS4_14SM90_TMA_STOREES19_S1X_S1X_EEEvvEEEEvNT_6ParamsE:
        .type           _ZN7cutlass13device_kernelINS_4gemm6kernel13GemmUniversalIN4cute5tupleIJiiiiEEENS1_10collective13CollectiveMmaINS1_35MainloopSm100TmaUmmaWarpSpecializedILi3ELi2ELi2ENS5_IJNS4_1CILi1EEESB_SB_EEEEENS5_IJNSA_ILi128EEENSA_ILi256EEENSA_ILi64EEEEEENS_10bfloat16_tENS5_IJlSB_lEEESI_SJ_NS4_8TiledMMAINS4_8MMA_AtomIJNS4_20SM100_MMA_F16BF16_SSISI_SI_fLi128ELi256ELNS4_4UMMA5MajorE0ELSO_0ELNSN_7ScaleInE0ELSP_0EEEEEENS4_6LayoutISC_NS5_IJNSA_ILi0EEEST_ST_EEEEENS5_IJNS4_10UnderscoreESW_SW_EEEEENS4_13SM90_TMA_LOADENS4_14ComposedLayoutINS4_7SwizzleILi3ELi4ELi3EEENS4_18smem_ptr_flag_bitsILi16EEENSS_INS5_IJNSA_ILi8EEESG_EEENS5_IJSG_SB_EEEEEEEvNS4_8identityESZ_S19_vS1A_EENS_8epilogue10collective18CollectiveEpilogueINS1C_23Sm100TmaWarpSpecializedILi4ELi2ELi64ELb1ELb0EEEJSH_NS5_IJNSS_ISE_SB_EENSS_ISG_SB_EEEEESI_SJ_SI_SJ_NS1C_6fusion15FusionCallbacksIS1G_NS1K_13LinCombEltActINS1C_6thread4ReLuESI_fSI_fLNS_15FloatRoundStyleE2EEESH_S1J_JEEENS4_5SM1004TMEM4LOAD26SM100_TMEM_LOAD_32dp32b64xESZ_S19_NS4_39AutoVectorizingCopyWithAssumedAlignmentILi128EEENS4_14SM90_TMA_STOREES19_S1X_S1X_EEEvvEEEEvNT_6ParamsE,@function
        .size           _ZN7cutlass13device_kernelINS_4gemm6kernel13GemmUniversalIN4cute5tupleIJiiiiEEENS1_10collective13CollectiveMmaINS1_35MainloopSm100TmaUmmaWarpSpecializedILi3ELi2ELi2ENS5_IJNS4_1CILi1EEESB_SB_EEEEENS5_IJNSA_ILi128EEENSA_ILi256EEENSA_ILi64EEEEEENS_10bfloat16_tENS5_IJlSB_lEEESI_SJ_NS4_8TiledMMAINS4_8MMA_AtomIJNS4_20SM100_MMA_F16BF16_SSISI_SI_fLi128ELi256ELNS4_4UMMA5MajorE0ELSO_0ELNSN_7ScaleInE0ELSP_0EEEEEENS4_6LayoutISC_NS5_IJNSA_ILi0EEEST_ST_EEEEENS5_IJNS4_10UnderscoreESW_SW_EEEEENS4_13SM90_TMA_LOADENS4_14ComposedLayoutINS4_7SwizzleILi3ELi4ELi3EEENS4_18smem_ptr_flag_bitsILi16EEENSS_INS5_IJNSA_ILi8EEESG_EEENS5_IJSG_SB_EEEEEEEvNS4_8identityESZ_S19_vS1A_EENS_8epilogue10collective18CollectiveEpilogueINS1C_23Sm100TmaWarpSpecializedILi4ELi2ELi64ELb1ELb0EEEJSH_NS5_IJNSS_ISE_SB_EENSS_ISG_SB_EEEEESI_SJ_SI_SJ_NS1C_6fusion15FusionCallbacksIS1G_NS1K_13LinCombEltActINS1C_6thread4ReLuESI_fSI_fLNS_15FloatRoundStyleE2EEESH_S1J_JEEENS4_5SM1004TMEM4LOAD26SM100_TMEM_LOAD_32dp32b64xESZ_S19_NS4_39AutoVectorizingCopyWithAssumedAlignmentILi128EEENS4_14SM90_TMA_STOREES19_S1X_S1X_EEEvvEEEEvNT_6ParamsE,(.L_x_168 - _ZN7cutlass13device_kernelINS_4gemm6kernel13GemmUniversalIN4cute5tupleIJiiiiEEENS1_10collective13CollectiveMmaINS1_35MainloopSm100TmaUmmaWarpSpecializedILi3ELi2ELi2ENS5_IJNS4_1CILi1EEESB_SB_EEEEENS5_IJNSA_ILi128EEENSA_ILi256EEENSA_ILi64EEEEEENS_10bfloat16_tENS5_IJlSB_lEEESI_SJ_NS4_8TiledMMAINS4_8MMA_AtomIJNS4_20SM100_MMA_F16BF16_SSISI_SI_fLi128ELi256ELNS4_4UMMA5MajorE0ELSO_0ELNSN_7ScaleInE0ELSP_0EEEEEENS4_6LayoutISC_NS5_IJNSA_ILi0EEEST_ST_EEEEENS5_IJNS4_10UnderscoreESW_SW_EEEEENS4_13SM90_TMA_LOADENS4_14ComposedLayoutINS4_7SwizzleILi3ELi4ELi3EEENS4_18smem_ptr_flag_bitsILi16EEENSS_INS5_IJNSA_ILi8EEESG_EEENS5_IJSG_SB_EEEEEEEvNS4_8identityESZ_S19_vS1A_EENS_8epilogue10collective18CollectiveEpilogueINS1C_23Sm100TmaWarpSpecializedILi4ELi2ELi64ELb1ELb0EEEJSH_NS5_IJNSS_ISE_SB_EENSS_ISG_SB_EEEEESI_SJ_SI_SJ_NS1C_6fusion15FusionCallbacksIS1G_NS1K_13LinCombEltActINS1C_6thread4ReLuESI_fSI_fLNS_15FloatRoundStyleE2EEESH_S1J_JEEENS4_5SM1004TMEM4LOAD26SM100_TMEM_LOAD_32dp32b64xESZ_S19_NS4_39AutoVectorizingCopyWithAssumedAlignmentILi128EEENS4_14SM90_TMA_STOREES19_S1X_S1X_EEEvvEEEEvNT_6ParamsE)
        .other          _ZN7cutlass13device_kernelINS_4gemm6kernel13GemmUniversalIN4cute5tupleIJiiiiEEENS1_10collective13CollectiveMmaINS1_35MainloopSm100TmaUmmaWarpSpecializedILi3ELi2ELi2ENS5_IJNS4_1CILi1EEESB_SB_EEEEENS5_IJNSA_ILi128EEENSA_ILi256EEENSA_ILi64EEEEEENS_10bfloat16_tENS5_IJlSB_lEEESI_SJ_NS4_8TiledMMAINS4_8MMA_AtomIJNS4_20SM100_MMA_F16BF16_SSISI_SI_fLi128ELi256ELNS4_4UMMA5MajorE0ELSO_0ELNSN_7ScaleInE0ELSP_0EEEEEENS4_6LayoutISC_NS5_IJNSA_ILi0EEEST_ST_EEEEENS5_IJNS4_10UnderscoreESW_SW_EEEEENS4_13SM90_TMA_LOADENS4_14ComposedLayoutINS4_7SwizzleILi3ELi4ELi3EEENS4_18smem_ptr_flag_bitsILi16EEENSS_INS5_IJNSA_ILi8EEESG_EEENS5_IJSG_SB_EEEEEEEvNS4_8identityESZ_S19_vS1A_EENS_8epilogue10collective18CollectiveEpilogueINS1C_23Sm100TmaWarpSpecializedILi4ELi2ELi64ELb1ELb0EEEJSH_NS5_IJNSS_ISE_SB_EENSS_ISG_SB_EEEEESI_SJ_SI_SJ_NS1C_6fusion15FusionCallbacksIS1G_NS1K_13LinCombEltActINS1C_6thread4ReLuESI_fSI_fLNS_15FloatRoundStyleE2EEESH_S1J_JEEENS4_5SM1004TMEM4LOAD26SM100_TMEM_LOAD_32dp32b64xESZ_S19_NS4_39AutoVectorizingCopyWithAssumedAlignmentILi128EEENS4_14SM90_TMA_STOREES19_S1X_S1X_EEEvvEEEEvNT_6ParamsE,@"STO_CUDA_ENTRY STV_DEFAULT"
_ZN7cutlass13device_kernelINS_4gemm6kernel13GemmUniversalIN4cute5tupleIJiiiiEEENS1_10collective13CollectiveMmaINS1_35MainloopSm100TmaUmmaWarpSpecializedILi3ELi2ELi2ENS5_IJNS4_1CILi1EEESB_SB_EEEEENS5_IJNSA_ILi128EEENSA_ILi256EEENSA_ILi64EEEEEENS_10bfloat16_tENS5_IJlSB_lEEESI_SJ_NS4_8TiledMMAINS4_8MMA_AtomIJNS4_20SM100_MMA_F16BF16_SSISI_SI_fLi128ELi256ELNS4_4UMMA5MajorE0ELSO_0ELNSN_7ScaleInE0ELSP_0EEEEEENS4_6LayoutISC_NS5_IJNSA_ILi0EEEST_ST_EEEEENS5_IJNS4_10UnderscoreESW_SW_EEEEENS4_13SM90_TMA_LOADENS4_14ComposedLayoutINS4_7SwizzleILi3ELi4ELi3EEENS4_18smem_ptr_flag_bitsILi16EEENSS_INS5_IJNSA_ILi8EEESG_EEENS5_IJSG_SB_EEEEEEEvNS4_8identityESZ_S19_vS1A_EENS_8epilogue10collective18CollectiveEpilogueINS1C_23Sm100TmaWarpSpecializedILi4ELi2ELi64ELb1ELb0EEEJSH_NS5_IJNSS_ISE_SB_EENSS_ISG_SB_EEEEESI_SJ_SI_SJ_NS1C_6fusion15FusionCallbacksIS1G_NS1K_13LinCombEltActINS1C_6thread4ReLuESI_fSI_fLNS_15FloatRoundStyleE2EEESH_S1J_JEEENS4_5SM1004TMEM4LOAD26SM100_TMEM_LOAD_32dp32b64xESZ_S19_NS4_39AutoVectorizingCopyWithAssumedAlignmentILi128EEENS4_14SM90_TMA_STOREES19_S1X_S1X_EEEvvEEEEvNT_6ParamsE:
[----:B------:R-:W1:Y:S01]  /*0000*/  LDC R1, c[0x0][0x37c] ;  /* 0x0000df00ff017b82 */ /* 0x000e620000000800 */
[----:B------:R-:W2:Y:S01]  /*0010*/  S2R R174, SR_TID.X ;  /* 0x0000000000ae7919 */ /* 0x000ea20000002100 */
[----:B------:R-:W3:Y:S01]  /*0020*/  LDCU.64 UR6, c[0x0][0x890] ;  /* 0x00011200ff0677ac */ /* 0x000ee20008000a00 */
[----:B------:R-:W-:Y:S02]  /*0030*/  PRMT R159, RZ, 0x7610, R159 ;  /* 0x00007610ff9f7816 */ /* 0x000fe4000000009f */
[----:B------:R-:W-:Y:S01]  /*0040*/  ELECT P5, URZ, PT ;  /* 0x0000000000ff782f */ /* 0x000fe200038a0000 */
[----:B------:R-:W4:Y:S01]  /*0050*/  LDCU.64 UR44, c[0x0][0x358] ;  /* 0x00006b00ff2c77ac */ /* 0x000f220008000a00 */
[----:B---3--:R-:W-:-:S04]  /*0060*/  UISETP.NE.U32.AND UP2, UPT, UR6, URZ, UPT ;  /* 0x000000ff0600728c */ /* 0x008fc8000bf45070 */
[----:B------:R-:W-:Y:S01]  /*0070*/  UISETP.NE.AND.EX UP2, UPT, UR7, URZ, UPT, UP2 ;  /* 0x000000ff0700728c */ /* 0x000fe2000bf45320 */
[----:B--2---:R-:W-:-:S05]  /*0080*/  SHF.R.U32.HI R166, RZ, 0x5, R174 ;  /* 0x00000005ffa67819 */ /* 0x004fca00000116ae */
[----:B------:R-:W2:Y:S02]  /*0090*/  SHFL.IDX PT, R0, R166, RZ, 0x1f ;  /* 0x00001fffa6007589 */ /* 0x000ea400000e0000 */
[----:B--2---:R-:W-:Y:S01]  /*00a0*/  R2UR UR8, R0 ;  /* 0x00000000000872ca */ /* 0x004fe200000e0000 */
[----:B-1--4-:R-:W-:Y:S05]  /*00b0*/  BRA.U UP2, `(.L_x_0) ;  /* 0x00000001022c7547 */ /* 0x012fea000b800000 */
[----:B------:R-:W1:Y:S02]  /*00c0*/  LDCU.64 UR4, c[0x0][0x888] ;  /* 0x00011100ff0477ac */ /* 0x000e640008000a00 */
[----:B-1----:R-:W-:-:S04]  /*00d0*/  UISETP.NE.U32.AND UP0, UPT, UR4, URZ, UPT ;  /* 0x000000ff0400728c */ /* 0x002fc8000bf05070 */
[----:B------:R-:W-:-:S09]  /*00e0*/  UISETP.NE.AND.EX UP0, UPT, UR5, URZ, UPT, UP0 ;  /* 0x000000ff0500728c */ /* 0x000fd2000bf05300 */
[----:B------:R-:W-:Y:S05]  /*00f0*/  BRA.U !UP0, `(.L_x_1) ;  /* 0x0000000108107547 */ /* 0x000fea000b800000 */
[----:B------:R-:W1:Y:S02]  /*0100*/  LDC.64 R2, c[0x0][0x888] ;  /* 0x00022200ff027b82 */ /* 0x000e640000000a00 */
[----:B-1----:R1:W5:Y:S01]  /*0110*/  LDG.E R81, desc[UR44][R2.64] ;  /* 0x0000002c02517981 */ /* 0x002362000c1e1900 */
[----:B------:R-:W-:Y:S01]  /*0120*/  HFMA2 R159, -RZ, RZ, 0, 5.9604644775390625e-08 ;  /* 0x00000001ff9f7431 */ /* 0x000fe200000001ff */
[----:B------:R-:W-:Y:S05]  /*0130*/  BRA `(.L_x_0) ;  /* 0x00000000000c7947 */ /* 0x000fea0003800000 */
.L_x_1:
[----:B------:R-:W1:Y:S01]  /*0140*/  LDCU UR4, c[0x0][0x880] ;  /* 0x00011000ff0477ac */ /* 0x000e620008000800 */
[----:B------:R-:W-:Y:S01]  /*0150*/  HFMA2 R159, -RZ, RZ, 0, 5.9604644775390625e-08 ;  /* 0x00000001ff9f7431 */ /* 0x000fe200000001ff */
[----:B-1----:R-:W-:-:S07]  /*0160*/  MOV R81, UR4 ;  /* 0x0000000400517c02 */ /* 0x002fce0008000f00 */
.L_x_0:
[----:B------:R-:W2:Y:S02]  /*0170*/  LDCU.64 UR4, c[0x0][0x8b0] ;  /* 0x00011600ff0477ac */ /* 0x000ea40008000a00 */
[----:B--2---:R-:W-:-:S04]  /*0180*/  UISETP.NE.U32.AND UP0, UPT, UR4, URZ, UPT ;  /* 0x000000ff0400728c */ /* 0x004fc8000bf05070 */
[----:B------:R-:W-:-:S09]  /*0190*/  UISETP.NE.AND.EX UP0, UPT, UR5, URZ, UPT, UP0 ;  /* 0x000000ff0500728c */ /* 0x000fd2000bf05300 */
[----:B------:R-:W-:Y:S05]  /*01a0*/  BRA.U UP0, `(.L_x_2) ;  /* 0x0000000100247547 */ /* 0x000fea000b800000 */
[----:B------:R-:W2:Y:S02]  /*01b0*/  LDCU.64 UR4, c[0x0][0x8a8] ;  /* 0x00011500ff0477ac */ /* 0x000ea40008000a00 */
[----:B--2---:R-:W-:-:S04]  /*01c0*/  UISETP.NE.U32.AND UP0, UPT, UR4, URZ, UPT ;  /* 0x000000ff0400728c */ /* 0x004fc8000bf05070 */
[----:B------:R-:W-:-:S09]  /*01d0*/  UISETP.NE.AND.EX UP0, UPT, UR5, URZ, UPT, UP0 ;  /* 0x000000ff0500728c */ /* 0x000fd2000bf05300 */
[----:B------:R-:W-:Y:S05]  /*01e0*/  BRA.U !UP0, `(.L_x_3) ;  /* 0x00000001080c7547 */ /* 0x000fea000b800000 */
[----:B------:R-:W2:Y:S02]  /*01f0*/  LDC.64 R78, c[0x0][0x8a8] ;  /* 0x00022a00ff4e7b82 */ /* 0x000ea40000000a00 */
[----:B--2---:R2:W5:Y:S01]  /*0200*/  LDG.E R78, desc[UR44][R78.64] ;  /* 0x0000002c4e4e7981 */ /* 0x004562000c1e1900 */
[----:B------:R-:W-:Y:S05]  /*0210*/  BRA `(.L_x_2) ;  /* 0x0000000000087947 */ /* 0x000fea0003800000 */
.L_x_3:
[----:B------:R-:W2:Y:S02]  /*0220*/  LDCU UR4, c[0x0][0x8a0] ;  /* 0x00011400ff0477ac */ /* 0x000ea40008000800 */
[----:B--2---:R-:W-:Y:S02]  /*0230*/  MOV R78, UR4 ;  /* 0x00000004004e7c02 */ /* 0x004fe40008000f00 */
.L_x_2:
[----:B------:R-:W-:Y:S01]  /*0240*/  IMAD.U32 R0, RZ, RZ, UR8 ;  /* 0x00000008ff007e24 */ /* 0x000fe2000f8e00ff */
[----:B------:R-:W-:Y:S04]  /*0250*/  BSSY.RECONVERGENT B0, `(.L_x_4) ;  /* 0x000000c000007945 */ /* 0x000fe80003800200 */
[C---:B------:R-:W-:Y:S02]  /*0260*/  ISETP.NE.OR P1, PT, R0.reuse, 0x1, !P5 ;  /* 0x000000010000780c */ /* 0x040fe40006f25670 */
[----:B------:R-:W-:-:S11]  /*0270*/  ISETP.NE.OR P0, PT, R0, 0x3, !P5 ;  /* 0x000000030000780c */ /* 0x000fd60006f05670 */
[----:B------:R-:W-:Y:S05]  /*0280*/  @P1 BRA `(.L_x_5) ;  /* 0x0000000000201947 */ /* 0x000fea0003800000 */
[----:B------:R-:W3:Y:S02]  /*0290*/  LDCU.64 UR4, c[0x0][0x348] ;  /* 0x00006900ff0477ac */ /* 0x000ee40008000a00 */
[----:B---3--:R-:W-:Y:S02]  /*02a0*/  UIADD3 UR10, UP1, UPT, UR4, 0x80, URZ ;  /* 0x00000080040a7890 */ /* 0x008fe4000ff3e0ff */
[----:B------:R-:W-:Y:S02]  /*02b0*/  UIADD3 UR4, UP0, UPT, UR4, 0x180, URZ ;  /* 0x0000018004047890 */ /* 0x000fe4000ff1e0ff */
[----:B------:R-:W-:Y:S02]  /*02c0*/  UIADD3.X UR11, UPT, UPT, URZ, UR5, URZ, UP1, !UPT ;  /* 0x00000005ff0b7290 */ /* 0x000fe40008ffe4ff */
[----:B------:R-:W-:-:S07]  /*02d0*/  UIADD3.X UR5, UPT, UPT, URZ, UR5, URZ, UP0, !UPT ;  /* 0x00000005ff057290 */ /* 0x000fce00087fe4ff */
[----:B------:R3:W-:Y:S02]  /*02e0*/  UTMACCTL.PF [UR10] ;  /* 0x000000000a0079b9 */ /* 0x0007e40008040000 */
[----:B------:R3:W-:Y:S02]  /*02f0*/  UTMACCTL.PF [UR4] ;  /* 0x00000000040079b9 */ /* 0x0007e40008040000 */
[----:B---3--:R-:W-:Y:S01]  /*0300*/  NOP ;  /* 0x0000000000007918 */ /* 0x008fe20000000000 */
.L_x_5:
[----:B------:R-:W-:Y:S05]  /*0310*/  BSYNC.RECONVERGENT B0 ;  /* 0x0000000000007941 */ /* 0x000fea0003800200 */
.L_x_4:
[----:B------:R-:W-:Y:S04]  /*0320*/  BSSY.RECONVERGENT B0, `(.L_x_6) ;  /* 0x000000a000007945 */ /* 0x000fe80003800200 */
        /* <DEDUP_REMOVED lines=9> */
.L_x_7:
[----:B------:R-:W-:Y:S05]  /*03c0*/  BSYNC.RECONVERGENT B0 ;  /* 0x0000000000007941 */ /* 0x000fea0003800200 */
.L_x_6:
[----:B------:R-:W3:Y:S01]  /*03d0*/  LDCU.64 UR4, c[0x0][0x888] ;  /* 0x00011100ff0477ac */ /* 0x000ee20008000a00 */
[----:B------:R-:W-:Y:S02]  /*03e0*/  UISETP.EQ.U32.AND UP0, UPT, UR6, URZ, UPT ;  /* 0x000000ff0600728c */ /* 0x000fe4000bf02070 */
[----:B------:R-:W-:Y:S02]  /*03f0*/  UPLOP3.LUT UP3, UPT, UPT, UPT, UPT, 0x40, 0x4 ;  /* 0x000000000004789c */ /* 0x000fe40003f6e870 */
[----:B---3--:R-:W-:-:S04]  /*0400*/  UISETP.NE.U32.AND UP1, UPT, UR4, URZ, UPT ;  /* 0x000000ff0400728c */ /* 0x008fc8000bf25070 */
[----:B------:R-:W-:-:S04]  /*0410*/  UISETP.NE.AND.EX UP1, UPT, UR5, URZ, UPT, UP1 ;  /* 0x000000ff0500728c */ /* 0x000fc8000bf25310 */
[----:B------:R-:W-:-:S04]  /*0420*/  UISETP.EQ.OR.EX UP4, UPT, UR7, URZ, !UP1, UP0 ;  /* 0x000000ff0700728c */ /* 0x000fc8000cf82700 */
[----:B------:R-:W-:-:S05]  /*0430*/  UP2UR UR48, UPR, URZ, 0x10 ;  /* 0x00000010ff307883 */ /* 0x000fca0008000000 */
[----:B------:R-:W-:Y:S07]  /*0440*/  BRA.U !UP4, `(.L_x_8) ;  /* 0x000000010c147547 */ /* 0x000fee000b800000 */
[----:B------:R-:W-:Y:S01]  /*0450*/  PLOP3.LUT P1, PT, PT, PT, UP2, 0x80, 0x8 ;  /* 0x000000000008781c */ /* 0x000fe20003f2f028 */
[----:B------:R-:W-:-:S12]  /*0460*/  UPLOP3.LUT UP3, UPT, UPT, UPT, UP1, 0x40, 0x4 ;  /* 0x000000000004789c */ /* 0x000fd80003f6e810 */
[----:B-----5:R-:W-:-:S13]  /*0470*/  @!P1 FSETP.EQ.AND P0, PT, R81, RZ, PT ;  /* 0x000000ff5100920b */ /* 0x020fda0003f02000 */
[----:B------:R-:W-:Y:S01]  /*0480*/  @!P1 VOTEU.ANY UP0, P0 ;  /* 0x0000000000ff9886 */ /* 0x000fe20000000100 */
[----:B------:R-:W-:-:S11]  /*0490*/  @!UP2 UPLOP3.LUT UP3, UPT, UPT, UPT, UP0, 0x80, 0x8 ;  /* 0x000000000008a89c */ /* 0x000fd60003f6f000 */
.L_x_8:
[----:B-1----:R-:W1:Y:S01]  /*04a0*/  SHFL.IDX PT, R2, R166, RZ, 0x1f ;  /* 0x00001fffa6027589 */ /* 0x002e6200000e0000 */
[----:B------:R-:W-:-:S04]  /*04b0*/  UISETP.NE.AND UP0, UPT, UR8, 0x2, UPT ;  /* 0x000000020800788c */ /* 0x000fc8000bf05270 */
[----:B------:R-:W-:Y:S01]  /*04c0*/  USEL UR6, URZ, 0x1, UP0 ;  /* 0x00000001ff067887 */ /* 0x000fe20008000000 */
[----:B-1----:R-:W-:-:S13]  /*04d0*/  ISETP.NE.AND P0, PT, R2, RZ, PT ;  /* 0x000000ff0200720c */ /* 0x002fda0003f05270 */
[----:B------:R-:W-:Y:S05]  /*04e0*/  @P0 BRA `(.L_x_9) ;  /* 0x0000000000400947 */ /* 0x000fea0003800000 */
[----:B------:R-:W1:Y:S01]  /*04f0*/  S2UR UR5, SR_CgaCtaId ;  /* 0x00000000000579c3 */ /* 0x000e620000008800 */
[----:B------:R-:W-:Y:S01]  /*0500*/  UMOV UR7, 0x400 ;  /* 0x0000040000077882 */ /* 0x000fe20000000000 */
[----:B------:R-:W-:Y:S01]  /*0510*/  UMOV UR4, 0x1 ;  /* 0x0000000100047882 */ /* 0x000fe20000000000 */
[----:B------:R-:W-:Y:S01]  /*0520*/  ELECT P0, URZ, PT ;  /* 0x0000000000ff782f */ /* 0x000fe20003800000 */
[----:B------:R-:W-:-:S04]  /*0530*/  UIADD3 UR10, UPT, UPT, -UR4, 0x100000, URZ ;  /* 0x00100000040a7890 */ /* 0x000fc8000fffe1ff */
[----:B------:R-:W-:Y:S02]  /*0540*/  USHF.L.U32 UR11, UR10, 0xb, URZ ;  /* 0x0000000b0a0b7899 */ /* 0x000fe400080006ff */
[----:B------:R-:W-:Y:S02]  /*0550*/  USHF.L.U32 UR10, UR10, 0x1, URZ ;  /* 0x000000010a0a7899 */ /* 0x000fe400080006ff */
[----:B-1----:R-:W-:Y:S01]  /*0560*/  ULEA UR5, UR5, UR7, 0x18 ;  /* 0x0000000705057291 */ /* 0x002fe2000f8ec0ff */
[----:B------:R-:W1:Y:S11]  /*0570*/  FENCE.VIEW.ASYNC.S ;  /* 0x00000000000073c6 */ /* 0x000e760000000000 */
[----:B-1----:R1:W3:Y:S01]  /*0580*/  SYNCS.EXCH.64 URZ, [UR5], UR10 ;  /* 0x0000000a05ff75b2 */ /* 0x0022e20008000100 */
[----:B------:R1:W4:Y:S01]  /*0590*/  SYNCS.EXCH.64 URZ, [UR5+0x18], UR10 ;  /* 0x0000180a05ff75b2 */ /* 0x0003220008000100 */
[----:B------:R1:W1:Y:S01]  /*05a0*/  SYNCS.EXCH.64 URZ, [UR5+0x8], UR10 ;  /* 0x0000080a05ff75b2 */ /* 0x0002620008000100 */
[----:B------:R1:W1:Y:S01]  /*05b0*/  SYNCS.EXCH.64 URZ, [UR5+0x20], UR10 ;  /* 0x0000200a05ff75b2 */ /* 0x0002620008000100 */
[----:B------:R1:W1:Y:S01]  /*05c0*/  SYNCS.EXCH.64 URZ, [UR5+0x10], UR10 ;  /* 0x0000100a05ff75b2 */ /* 0x0002620008000100 */
[----:B------:R1:W1:Y:S01]  /*05d0*/  SYNCS.EXCH.64 URZ, [UR5+0x28], UR10 ;  /* 0x0000280a05ff75b2 */ /* 0x0002620008000100 */
[----:B------:R-:W-:Y:S01]  /*05e0*/  NOP ;  /* 0x0000000000007918 */ /* 0x000fe20000000000 */
.L_x_9:
[----:B------:R-:W2:Y:S01]  /*05f0*/  SHFL.IDX PT, R2, R166, RZ, 0x1f ;  /* 0x00001fffa6027589 */ /* 0x000ea200000e0000 */
[----:B------:R-:W-:Y:S01]  /*0600*/  NOP ;  /* 0x0000000000007918 */ /* 0x000fe20000000000 */
[----:B--2---:R-:W-:-:S13]  /*0610*/  ISETP.NE.AND P0, PT, R2, 0x1, PT ;  /* 0x000000010200780c */ /* 0x004fda0003f05270 */
[----:B------:R-:W-:Y:S05]  /*0620*/  @P0 BRA `(.L_x_10) ;  /* 0x0000000000580947 */ /* 0x000fea0003800000 */
[----:B------:R-:W2:Y:S01]  /*0630*/  S2UR UR7, SR_CgaCtaId ;  /* 0x00000000000779c3 */ /* 0x000ea20000008800 */
[----:B------:R-:W-:Y:S01]  /*0640*/  UMOV UR9, 0x400 ;  /* 0x0000040000097882 */ /* 0x000fe20000000000 */
[----:B-1----:R-:W-:Y:S01]  /*0650*/  UMOV UR5, 0x20 ;  /* 0x0000002000057882 */ /* 0x002fe20000000000 */
[----:B------:R-:W-:Y:S01]  /*0660*/  UMOV UR4, 0x80 ;  /* 0x0000008000047882 */ /* 0x000fe20000000000 */
[----:B------:R-:W-:-:S04]  /*0670*/  UIADD3 UR10, UPT, UPT, -UR5, 0x100000, URZ ;  /* 0x00100000050a7890 */ /* 0x000fc8000fffe1ff */
[----:B------:R-:W-:Y:S02]  /*0680*/  USHF.L.U32 UR11, UR10, 0xb, URZ ;  /* 0x0000000b0a0b7899 */ /* 0x000fe400080006ff */
[----:B------:R-:W-:Y:S02]  /*0690*/  USHF.L.U32 UR10, UR10, 0x1, URZ ;  /* 0x000000010a0a7899 */ /* 0x000fe400080006ff */
[----:B------:R-:W-:-:S04]  /*06a0*/  UIADD3 UR4, UPT, UPT, -UR4, 0x100000, URZ ;  /* 0x0010000004047890 */ /* 0x000fc8000fffe1ff */
[----:B------:R-:W-:Y:S02]  /*06b0*/  USHF.L.U32 UR5, UR4, 0xb, URZ ;  /* 0x0000000b04057899 */ /* 0x000fe400080006ff */
[----:B------:R-:W-:Y:S01]  /*06c0*/  USHF.L.U32 UR4, UR4, 0x1, URZ ;  /* 0x0000000104047899 */ /* 0x000fe200080006ff */
[----:B------:R-:W-:Y:S01]  /*06d0*/  ELECT P0, URZ, PT ;  /* 0x0000000000ff782f */ /* 0x000fe20003800000 */
[----:B--2---:R-:W-:Y:S01]  /*06e0*/  ULEA UR7, UR7, UR9, 0x18 ;  /* 0x0000000907077291 */ /* 0x004fe2000f8ec0ff */
[----:B------:R-:W1:Y:S11]  /*06f0*/  FENCE.VIEW.ASYNC.S ;  /* 0x00000000000073c6 */ /* 0x000e760000000000 */
[----:B-1----:R2:W1:Y:S01]  /*0700*/  SYNCS.EXCH.64 URZ, [UR7+0x30], UR10 ;  /* 0x0000300a07ff75b2 */ /* 0x0024620008000100 */
[----:B------:R2:W1:Y:S01]  /*0710*/  SYNCS.EXCH.64 URZ, [UR7+0x50], UR4 ;  /* 0x0000500407ff75b2 */ /* 0x0004620008000100 */
[----:B------:R2:W1:Y:S01]  /*0720*/  SYNCS.EXCH.64 URZ, [UR7+0x38], UR10 ;  /* 0x0000380a07ff75b2 */ /* 0x0004620008000100 */
[----:B------:R2:W1:Y:S01]  /*0730*/  SYNCS.EXCH.64 URZ, [UR7+0x58], UR4 ;  /* 0x0000580407ff75b2 */ /* 0x0004620008000100 */
[----:B------:R2:W1:Y:S01]  /*0740*/  SYNCS.EXCH.64 URZ, [UR7+0x40], UR10 ;  /* 0x0000400a07ff75b2 */ /* 0x0004620008000100 */
[----:B------:R2:W1:Y:S01]  /*0750*/  SYNCS.EXCH.64 URZ, [UR7+0x60], UR4 ;  /* 0x0000600407ff75b2 */ /* 0x0004620008000100 */
[----:B------:R2:W1:Y:S01]  /*0760*/  SYNCS.EXCH.64 URZ, [UR7+0x48], UR10 ;  /* 0x0000480a07ff75b2 */ /* 0x0004620008000100 */
[----:B------:R2:W1:Y:S02]  /*0770*/  SYNCS.EXCH.64 URZ, [UR7+0x68], UR4 ;  /* 0x0000680407ff75b2 */ /* 0x0004640008000100 */
[----:B--2---:R-:W-:Y:S01]  /*0780*/  NOP ;  /* 0x0000000000007918 */ /* 0x004fe20000000000 */
.L_x_10:
[----:B------:R-:W2:Y:S01]  /*0790*/  SHFL.IDX PT, R2, R166, RZ, 0x1f ;  /* 0x00001fffa6027589 */ /* 0x000ea200000e0000 */
[----:B------:R-:W-:Y:S01]  /*07a0*/  NOP ;  /* 0x0000000000007918 */ /* 0x000fe20000000000 */
[----:B--2---:R-:W-:-:S13]  /*07b0*/  ISETP.NE.AND P0, PT, R2, 0x3, PT ;  /* 0x000000030200780c */ /* 0x004fda0003f05270 */
[----:B------:R-:W-:Y:S05]  /*07c0*/  @P0 BRA `(.L_x_11) ;  /* 0x0000000000300947 */ /* 0x000fea0003800000 */
[----:B-1----:R-:W1:Y:S01]  /*07d0*/  S2UR UR5, SR_CgaCtaId ;  /* 0x00000000000579c3 */ /* 0x002e620000008800 */
        /* <DEDUP_REMOVED lines=8> */
[----:B-1----:R2:W1:Y:S01]  /*0860*/  SYNCS.EXCH.64 URZ, [UR5+0x70], UR10 ;  /* 0x0000700a05ff75b2 */ /* 0x0024620008000100 */
[----:B------:R2:W1:Y:S02]  /*0870*/  SYNCS.EXCH.64 URZ, [UR5+0x78], UR10 ;  /* 0x0000780a05ff75b2 */ /* 0x0004640008000100 */
[----:B--2---:R-:W-:Y:S01]  /*0880*/  NOP ;  /* 0x0000000000007918 */ /* 0x004fe20000000000 */
.L_x_11:
[----:B------:R-:W2:Y:S01]  /*0890*/  SHFL.IDX PT, R2, R166, RZ, 0x1f ;  /* 0x00001fffa6027589 */ /* 0x000ea200000e0000 */
[----:B------:R-:W-:Y:S01]  /*08a0*/  NOP ;  /* 0x0000000000007918 */ /* 0x000fe20000000000 */
[----:B--2---:R-:W-:-:S13]  /*08b0*/  ISETP.NE.AND P0, PT, R2, 0x4, PT ;  /* 0x000000040200780c */ /* 0x004fda0003f05270 */
[----:B------:R-:W-:Y:S05]  /*08c0*/  @P0 BRA `(.L_x_12) ;  /* 0x00000000004c0947 */ /* 0x000fea0003800000 */
[----:B-1----:R-:W1:Y:S01]  /*08d0*/  S2UR UR5, SR_CgaCtaId ;  /* 0x00000000000579c3 */ /* 0x002e620000008800 */
[----:B------:R-:W-:Y:S01]  /*08e0*/  UMOV UR9, 0xe0 ;  /* 0x000000e000097882 */ /* 0x000fe20000000000 */
[----:B------:R-:W-:Y:S01]  /*08f0*/  UMOV UR7, 0x400 ;  /* 0x0000040000077882 */ /* 0x000fe20000000000 */
[----:B------:R-:W-:Y:S01]  /*0900*/  USEL UR9, UR9, 0x100, UP3 ;  /* 0x0000010009097887 */ /* 0x000fe20009800000 */
[----:B------:R-:W-:Y:S01]  /*0910*/  UMOV UR4, 0x1 ;  /* 0x0000000100047882 */ /* 0x000fe20000000000 */
[----:B------:R-:W-:Y:S01]  /*0920*/  ELECT P0, URZ, PT ;  /* 0x0000000000ff782f */ /* 0x000fe20003800000 */
[----:B------:R-:W-:-:S04]  /*0930*/  UIADD3 UR10, UPT, UPT, -UR4, 0x100000, URZ ;  /* 0x00100000040a7890 */ /* 0x000fc8000fffe1ff */
[----:B------:R-:W-:Y:S02]  /*0940*/  USHF.L.U32 UR11, UR10, 0xb, URZ ;  /* 0x0000000b0a0b7899 */ /* 0x000fe400080006ff */
[----:B------:R-:W-:Y:S02]  /*0950*/  USHF.L.U32 UR10, UR10, 0x1, URZ ;  /* 0x000000010a0a7899 */ /* 0x000fe400080006ff */
[----:B------:R-:W-:-:S04]  /*0960*/  UIADD3 UR12, UPT, UPT, -UR9, 0x100000, URZ ;  /* 0x00100000090c7890 */ /* 0x000fc8000fffe1ff */
[----:B------:R-:W-:Y:S02]  /*0970*/  USHF.L.U32 UR13, UR12, 0xb, URZ ;  /* 0x0000000b0c0d7899 */ /* 0x000fe400080006ff */
[----:B------:R-:W-:Y:S02]  /*0980*/  USHF.L.U32 UR12, UR12, 0x1, URZ ;  /* 0x000000010c0c7899 */ /* 0x000fe400080006ff */
[----:B-1----:R-:W-:Y:S01]  /*0990*/  ULEA UR5, UR5, UR7, 0x18 ;  /* 0x0000000705057291 */ /* 0x002fe2000f8ec0ff */
[----:B------:R-:W1:Y:S11]  /*09a0*/  FENCE.VIEW.ASYNC.S ;  /* 0x00000000000073c6 */ /* 0x000e760000000000 */
[----:B-1----:R2:W1:Y:S01]  /*09b0*/  SYNCS.EXCH.64 URZ, [UR5+0x80], UR10 ;  /* 0x0000800a05ff75b2 */ /* 0x0024620008000100 */
[----:B------:R2:W1:Y:S01]  /*09c0*/  SYNCS.EXCH.64 URZ, [UR5+0x90], UR12 ;  /* 0x0000900c05ff75b2 */ /* 0x0004620008000100 */
[----:B------:R2:W1:Y:S01]  /*09d0*/  SYNCS.EXCH.64 URZ, [UR5+0x88], UR10 ;  /* 0x0000880a05ff75b2 */ /* 0x0004620008000100 */
[----:B------:R2:W1:Y:S02]  /*09e0*/  SYNCS.EXCH.64 URZ, [UR5+0x98], UR12 ;  /* 0x0000980c05ff75b2 */ /* 0x0004640008000100 */
[----:B--2---:R-:W-:Y:S01]  /*09f0*/  NOP ;  /* 0x0000000000007918 */ /* 0x004fe20000000000 */
.L_x_12:
        /* <DEDUP_REMOVED lines=20> */
[----:B------:R2:W1:Y:S02]  /*0b40*/  SYNCS.EXCH.64 URZ, [UR7+0xb8], UR4 ;  /* 0x0000b80407ff75b2 */ /* 0x0004640008000100 */
[----:B--2---:R-:W-:Y:S01]  /*0b50*/  NOP ;  /* 0x0000000000007918 */ /* 0x004fe20000000000 */
.L_x_13:
        /* <DEDUP_REMOVED lines=18> */
.L_x_14:
[----:B-1----:R-:W1:Y:S01]  /*0c80*/  S2UR UR5, SR_CTAID.X ;  /* 0x00000000000579c3 */ /* 0x002e620000002500 */
[----:B------:R-:W-:-:S05]  /*0c90*/  CS2R.32 R160, SR_CgaSize ;  /* 0x0000000000a07805 */ /* 0x000fca0000008a00 */
[----:B------:R-:W-:-:S05]  /*0ca0*/  IMAD R160, R160, -0xa0, RZ ;  /* 0xffffff60a0a07824 */ /* 0x000fca00078e02ff */
[----:B------:R-:W-:-:S14]  /*0cb0*/  R2UR UR9, R160 ;  /* 0x00000000a00972ca */ /* 0x000fdc00000e0000 */
[----:B------:R-:W2:Y:S01]  /*0cc0*/  LDCU UR9, c[0x0][UR9+0x2b0] ;  /* 0x00005600090977ac */ /* 0x000ea20008000800 */
[----:B------:R-:W-:Y:S01]  /*0cd0*/  NOP ;  /* 0x0000000000007918 */ /* 0x000fe20000000000 */
[----:B------:R-:W-:-:S05]  /*0ce0*/  CS2R.32 R160, SR_CgaSize ;  /* 0x0000000000a07805 */ /* 0x000fca0000008a00 */
[----:B------:R-:W-:-:S05]  /*0cf0*/  IMAD R160, R160, -0xa0, RZ ;  /* 0xffffff60a0a07824 */ /* 0x000fca00078e02ff */
[----:B------:R-:W-:-:S14]  /*0d00*/  R2UR UR7, R160 ;  /* 0x00000000a00772ca */ /* 0x000fdc00000e0000 */
[----:B------:R-:W3:Y:S01]  /*0d10*/  LDCU UR7, c[0x0][UR7+0x2b4] ;  /* 0x00005680070777ac */ /* 0x000ee20008000800 */
[----:B------:R-:W4:Y:S08]  /*0d20*/  S2UR UR4, SR_CTAID.Y ;  /* 0x00000000000479c3 */ /* 0x000f300000002600 */
[----:B------:R-:W3:Y:S01]  /*0d30*/  LDC R9, c[0x0][0xb24] ;  /* 0x0002c900ff097b82 */ /* 0x000ee20000000800 */
[----:B-1----:R-:W-:-:S02]  /*0d40*/  I2FP.F32.U32 R4, UR5 ;  /* 0x0000000500047c45 */ /* 0x002fc40008201000 */
[----:B------:R-:W-:-:S05]  /*0d50*/  CS2R.32 R5, SR_CgaSize ;  /* 0x0000000000057805 */ /* 0x000fca0000008a00 */
[----:B------:R-:W-:-:S06]  /*0d60*/  IMAD R5, R5, -0xa0, RZ ;  /* 0xffffff6005057824 */ /* 0x000fcc00078e02ff */
[----:B------:R-:W1:Y:S01]  /*0d70*/  LDC R5, c[0x0][R5+0x2a0] ;  /* 0x0000a80005057b82 */ /* 0x000e620000000800 */
[----:B------:R-:W-:Y:S01]  /*0d80*/  MOV R21, UR5 ;  /* 0x0000000500157c02 */ /* 0x000fe20008000f00 */
[----:B--2---:R-:W-:Y:S01]  /*0d90*/  FMUL R4, R4, UR9 ;  /* 0x0000000904047c20 */ /* 0x004fe20008400000 */
[----:B----4-:R-:W-:Y:S02]  /*0da0*/  I2FP.F32.U32 R2, UR4 ;  /* 0x0000000400027c45 */ /* 0x010fe40008201000 */
[----:B------:R-:W-:-:S05]  /*0db0*/  CS2R.32 R3, SR_CgaSize ;  /* 0x0000000000037805 */ /* 0x000fca0000008a00 */
[----:B------:R-:W-:-:S06]  /*0dc0*/  IMAD R3, R3, -0xa0, RZ ;  /* 0xffffff6003037824 */ /* 0x000fcc00078e02ff */
[----:B------:R-:W2:Y:S01]  /*0dd0*/  LDC R3, c[0x0][R3+0x2a4] ;  /* 0x0000a90003037b82 */ /* 0x000ea20000000800 */
[----:B------:R-:W4:Y:S01]  /*0de0*/  F2I.U32.TRUNC.NTZ R160, R4 ;  /* 0x0000000400a07305 */ /* 0x000f22000020f000 */
[----:B------:R-:W-:Y:S01]  /*0df0*/  MOV R20, UR4 ;  /* 0x0000000400147c02 */ /* 0x000fe20008000f00 */
[----:B---3--:R-:W-:-:S05]  /*0e00*/  FMUL R2, R2, UR7 ;  /* 0x0000000702027c20 */ /* 0x008fca0008400000 */
[----:B------:R-:W-:Y:S01]  /*0e10*/  BAR.SYNC.DEFER_BLOCKING 0x0 ;  /* 0x0000000000007b1d */ /* 0x000fe20000010000 */
[----:B------:R-:W-:-:S05]  /*0e20*/  ISETP.GE.AND P0, PT, R9, 0x1, PT ;  /* 0x000000010900780c */ /* 0x000fca0003f06270 */
[----:B------:R-:W3:Y:S02]  /*0e30*/  F2I.U32.TRUNC.NTZ R158, R2 ;  /* 0x00000002009e7305 */ /* 0x000ee4000020f000 */
[----:B------:R-:W2:Y:S01]  /*0e40*/  S2UR UR36, SR_CTAID.Z ;  /* 0x00000000002479c3 */ /* 0x000ea20000002700 */
[----:B----4-:R-:W-:-:S05]  /*0e50*/  IADD3 R160, PT, PT, -R160, RZ, RZ ;  /* 0x000000ffa0a07210 */ /* 0x010fca0007ffe1ff */
[----:B-1----:R-:W-:Y:S01]  /*0e60*/  IMAD R160, R5, R160, UR5 ;  /* 0x0000000505a07e24 */ /* 0x002fe2000f8e02a0 */
[----:B---3--:R-:W-:-:S05]  /*0e70*/  IADD3 R158, PT, PT, -R158, RZ, RZ ;  /* 0x000000ff9e9e7210 */ /* 0x008fca0007ffe1ff */
[----:B--2---:R-:W-:Y:S01]  /*0e80*/  IMAD R158, R3, R158, UR4 ;  /* 0x00000004039e7e24 */ /* 0x004fe2000f8e029e */
[----:B------:R-:W-:Y:S06]  /*0e90*/  @!P0 BRA `(.L_x_15) ;  /* 0x0000000000b88947 */ /* 0x000fec0003800000 */
[----:B------:R-:W1:Y:S01]  /*0ea0*/  LDC.64 R4, c[0x0][0xb18] ;  /* 0x0002c600ff047b82 */ /* 0x000e620000000a00 */
[----:B------:R-:W-:-:S07]  /*0eb0*/  ISETP.NE.AND P0, PT, R9, 0x1, PT ;  /* 0x000000010900780c */ /* 0x000fce0003f05270 */
[----:B------:R-:W2:Y:S08]  /*0ec0*/  LDC R10, c[0x0][0xb0c] ;  /* 0x0002c300ff0a7b82 */ /* 0x000eb00000000800 */
[----:B------:R-:W3:Y:S08]  /*0ed0*/  LDC R11, c[0x0][0x370] ;  /* 0x0000dc00ff0b7b82 */ /* 0x000ef00000000800 */
[----:B------:R-:W4:Y:S01]  /*0ee0*/  LDC R12, c[0x0][0x374] ;  /* 0x0000dd00ff0c7b82 */ /* 0x000f220000000800 */
[----:B-1----:R-:W-:-:S07]  /*0ef0*/  ISETP.NE.AND P1, PT, R4, 0x1, PT ;  /* 0x000000010400780c */ /* 0x002fce0003f25270 */
[----:B------:R-:W3:Y:S01]  /*0f00*/  LDC.64 R6, c[0x0][0xb10] ;  /* 0x0002c400ff067b82 */ /* 0x000ee20000000a00 */
[----:B--2---:R-:W-:-:S07]  /*0f10*/  ISETP.NE.AND P2, PT, R10, 0x1, PT ;  /* 0x000000010a00780c */ /* 0x004fce0003f45270 */
[----:B------:R-:W1:Y:S08]  /*0f20*/  LDC R8, c[0x0][0xb20] ;  /* 0x0002c800ff087b82 */ /* 0x000e700000000800 */
[----:B------:R-:W2:Y:S01]  /*0f30*/  LDC.64 R2, c[0x0][0xb28] ;  /* 0x0002ca00ff027b82 */ /* 0x000ea20000000a00 */
[----:B----4-:R-:W-:-:S04]  /*0f40*/  IMAD.HI.U32 R13, R12, R5, RZ ;  /* 0x000000050c0d7227 */ /* 0x010fc800078e00ff */
[----:B------:R-:W-:-:S04]  /*0f50*/  IMAD.HI.U32 R5, R20, R5, RZ ;  /* 0x0000000514057227 */ /* 0x000fc800078e00ff */
[----:B---3--:R-:W-:-:S04]  /*0f60*/  IMAD.HI.U32 R14, R11, R6, RZ ;  /* 0x000000060b0e7227 */ /* 0x008fc800078e00ff */
[C---:B------:R-:W-:Y:S01]  /*0f70*/  IMAD.HI.U32 R16, R21.reuse, R6, RZ ;  /* 0x0000000615107227 */ /* 0x040fe200078e00ff */
[-C--:B------:R-:W-:Y:S02]  /*0f80*/  @P2 SHF.R.U32.HI R11, RZ, R7.reuse, R14 ;  /* 0x00000007ff0b2219 */ /* 0x080fe4000001160e */
[-C--:B-1----:R-:W-:Y:S02]  /*0f90*/  @P1 SHF.R.U32.HI R12, RZ, R8.reuse, R13 ;  /* 0x00000008ff0c1219 */ /* 0x082fe4000001160d */
[----:B------:R-:W-:Y:S02]  /*0fa0*/  SHF.R.U32.HI R5, RZ, R8, R5 ;  /* 0x00000008ff057219 */ /* 0x000fe40000011605 */
[----:B------:R-:W-:Y:S02]  /*0fb0*/  SHF.R.U32.HI R16, RZ, R7, R16 ;  /* 0x00000007ff107219 */ /* 0x000fe40000011610 */
[----:B------:R-:W-:Y:S01]  /*0fc0*/  SEL R5, R20, R5, !P1 ;  /* 0x0000000514057207 */ /* 0x000fe20004800000 */
[----:B--2---:R-:W-:Y:S01]  /*0fd0*/  IMAD.HI.U32 R14, R12, R2, RZ ;  /* 0x000000020c0e7227 */ /* 0x004fe200078e00ff */
[----:B------:R-:W-:-:S02]  /*0fe0*/  SEL R7, R21, R16, !P2 ;  /* 0x0000001015077207 */ /* 0x000fc40005000000 */
[----:B------:R-:W-:Y:S01]  /*0ff0*/  IADD3 R13, PT, PT, -R5, RZ, RZ ;  /* 0x000000ff050d7210 */ /* 0x000fe20007ffe1ff */
[----:B------:R-:W-:Y:S01]  /*1000*/  IMAD.HI.U32 R6, R11, R2, RZ ;  /* 0x000000020b067227 */ /* 0x000fe200078e00ff */
[----:B------:R-:W-:-:S03]  /*1010*/  @P0 SHF.R.U32.HI R12, RZ, R3, R14 ;  /* 0x00000003ff0c0219 */ /* 0x000fc6000001160e */
[----:B------:R-:W-:Y:S01]  /*1020*/  IMAD R13, R4, R13, R20 ;  /* 0x0000000d040d7224 */ /* 0x000fe200078e0214 */
[----:B------:R-:W-:Y:S01]  /*1030*/  @P0 SHF.R.U32.HI R11, RZ, R3, R6 ;  /* 0x00000003ff0b0219 */ /* 0x000fe20000011606 */
[----:B------:R-:W-:-:S04]  /*1040*/  IMAD R12, R12, R9, RZ ;  /* 0x000000090c0c7224 */ /* 0x000fc800078e02ff */
[----:B------:R-:W-:Y:S01]  /*1050*/  IMAD R6, R11, R9, RZ ;  /* 0x000000090b067224 */ /* 0x000fe200078e02ff */
[----:B------:R-:W-:-:S04]  /*1060*/  ISETP.GE.AND P1, PT, R5, R12, PT ;  /* 0x0000000c0500720c */ /* 0x000fc80003f26270 */
[----:B------:R-:W-:Y:S01]  /*1070*/  ISETP.GE.OR P1, PT, R7, R6, P1 ;  /* 0x000000060700720c */ /* 0x000fe20000f26670 */
[----:B------:R-:W-:-:S05]  /*1080*/  IMAD.HI.U32 R6, R5, R2, RZ ;  /* 0x0000000205067227 */ /* 0x000fca00078e00ff */
[----:B------:R-:W-:-:S04]  /*1090*/  SHF.R.U32.HI R6, RZ, R3, R6 ;  /* 0x00000003ff067219 */ /* 0x000fc80000011606 */
[----:B------:R-:W-:-:S03]  /*10a0*/  SEL R6, R5, R6, !P0 ;  /* 0x0000000605067207 */ /* 0x000fc60004000000 */
[----:B------:R-:W-:Y:S01]  /*10b0*/  @!P1 IMAD.HI.U32 R8, R7, R2, RZ ;  /* 0x0000000207089227 */ /* 0x000fe200078e00ff */
[----:B------:R-:W-:-:S04]  /*10c0*/  IADD3 R2, PT, PT, -R6, RZ, RZ ;  /* 0x000000ff06027210 */ /* 0x000fc80007ffe1ff */
[----:B------:R-:W-:Y:S01]  /*10d0*/  @!P1 SHF.R.U32.HI R8, RZ, R3, R8 ;  /* 0x00000003ff089219 */ /* 0x000fe20000011608 */
[----:B------:R-:W-:-:S03]  /*10e0*/  IMAD R2, R9, R2, R5 ;  /* 0x0000000209027224 */ /* 0x000fc600078e0205 */
[----:B------:R-:W-:-:S05]  /*10f0*/  @!P1 SEL R3, R7, R8, !P0 ;  /* 0x0000000807039207 */ /* 0x000fca0004000000 */
[--C-:B------:R-:W-:Y:S02]  /*1100*/  @!P1 IMAD.IADD R6, R6, 0x1, -R3.reuse ;  /* 0x0000000106069824 */ /* 0x100fe400078e0a03 */
[----:B------:R-:W-:Y:S01]  /*1110*/  @!P1 IMAD R3, R2, R11, R3 ;  /* 0x0000000b02039224 */ /* 0x000fe200078e0203 */
[----:B------:R-:W-:Y:S01]  /*1120*/  IADD3 R2, PT, PT, -R7, RZ, RZ ;  /* 0x000000ff07027210 */ /* 0x000fe20007ffe1ff */
[----:B------:R-:W-:Y:S02]  /*1130*/  @!P1 IMAD R5, R6, R9, R7 ;  /* 0x0000000906059224 */ /* 0x000fe400078e0207 */
[----:B------:R-:W-:Y:S02]  /*1140*/  @!P1 IMAD.MOV.U32 R7, RZ, RZ, R3 ;  /* 0x000000ffff079224 */ /* 0x000fe400078e0003 */
[----:B------:R-:W-:Y:S02]  /*1150*/  IMAD R2, R10, R2, R21 ;  /* 0x000000020a027224 */ /* 0x000fe400078e0215 */
[----:B------:R-:W-:-:S02]  /*1160*/  IMAD R20, R5, R4, R13 ;  /* 0x0000000405147224 */ /* 0x000fc400078e020d */
[----:B------:R-:W-:Y:S02]  /*1170*/  IMAD R21, R7, R10, R2 ;  /* 0x0000000a07157224 */ /* 0x000fe400078e0202 */
.L_x_15:
[----:B------:R-:W1:Y:S01]  /*1180*/  LDCU UR4, c[0x0][0xb30] ;  /* 0x00016600ff0477ac */ /* 0x000e620008000800 */
[----:B------:R-:W2:Y:S08]  /*1190*/  S2UR UR37, SR_CgaCtaId ;  /* 0x00000000002579c3 */ /* 0x000eb00000008800 */
[----:B------:R-:W3:Y:S01]  /*11a0*/  LDC R72, c[0x0][0xb24] ;  /* 0x0002c900ff487b82 */ /* 0x000ee20000000800 */
[----:B-1----:R-:W-:-:S09]  /*11b0*/  UISETP.NE.AND UP0, UPT, UR4, 0x1, UPT ;  /* 0x000000010400788c */ /* 0x002fd2000bf05270 */
[----:B--2---:R-:W-:Y:S05]  /*11c0*/  BRA.U UP0, `(.L_x_16) ;  /* 0x0000000100407547 */ /* 0x004fea000b800000 */
[----:B------:R-:W1:Y:S08]  /*11d0*/  LDC.64 R4, c[0x0][0xb10] ;  /* 0x0002c400ff047b82 */ /* 0x000e700000000a00 */
[----:B------:R-:W2:Y:S08]  /*11e0*/  LDC.64 R2, c[0x0][0xb18] ;  /* 0x0002c600ff027b82 */ /* 0x000eb00000000a00 */
[----:B------:R-:W4:Y:S08]  /*11f0*/  LDC R6, c[0x0][0xb20] ;  /* 0x0002c800ff067b82 */ /* 0x000f300000000800 */
[----:B------:R-:W3:Y:S01]  /*1200*/  LDC R8, c[0x0][0xb0c] ;  /* 0x0002c300ff087b82 */ /* 0x000ee20000000800 */
[----:B-1----:R-:W-:-:S05]  /*1210*/  IMAD.HI.U32 R4, R21, R4, RZ ;  /* 0x0000000415047227 */ /* 0x002fca00078e00ff */
[----:B------:R-:W-:Y:S01]  /*1220*/  SHF.R.U32.HI R4, RZ, R5, R4 ;  /* 0x00000005ff047219 */ /* 0x000fe20000011604 */
[----:B--2---:R-:W-:Y:S01]  /*1230*/  IMAD.HI.U32 R3, R20, R3, RZ ;  /* 0x0000000314037227 */ /* 0x004fe200078e00ff */
[----:B------:R-:W-:-:S04]  /*1240*/  ISETP.NE.AND P0, PT, R2, 0x1, PT ;  /* 0x000000010200780c */ /* 0x000fc80003f05270 */
[----:B----4-:R-:W-:-:S04]  /*1250*/  SHF.R.U32.HI R3, RZ, R6, R3 ;  /* 0x00000006ff037219 */ /* 0x010fc80000011603 */
[----:B------:R-:W-:Y:S02]  /*1260*/  SEL R3, R20, R3, !P0 ;  /* 0x0000000314037207 */ /* 0x000fe40004000000 */
[----:B---3--:R-:W-:-:S04]  /*1270*/  ISETP.NE.AND P1, PT, R8, 0x1, PT ;  /* 0x000000010800780c */ /* 0x008fc80003f25270 */
[----:B------:R-:W-:-:S05]  /*1280*/  SEL R4, R21, R4, !P1 ;  /* 0x0000000415047207 */ /* 0x000fca0004800000 */
[----:B------:R-:W-:Y:S02]  /*1290*/  IMAD.IADD R5, R3, 0x1, -R4 ;  /* 0x0000000103057824 */ /* 0x000fe400078e0a04 */
[----:B------:R-:W-:Y:S02]  /*12a0*/  IMAD.IADD R3, R4, 0x1, -R3 ;  /* 0x0000000104037824 */ /* 0x000fe400078e0a03 */
[----:B------:R-:W-:Y:S02]  /*12b0*/  IMAD R21, R5, R8, R21 ;  /* 0x0000000805157224 */ /* 0x000fe400078e0215 */
[----:B------:R-:W-:-:S07]  /*12c0*/  IMAD R20, R3, R2, R20 ;  /* 0x0000000203147224 */ /* 0x000fce00078e0214 */
.L_x_16:
[----:B------:R-:W-:Y:S01]  /*12d0*/  BAR.SYNC.DEFER_BLOCKING 0x0 ;  /* 0x0000000000007b1d */ /* 0x000fe20000010000 */
[----:B------:R-:W-:Y:S01]  /*12e0*/  UISETP.NE.AND UP0, UPT, UR8, 0x2, UPT ;  /* 0x000000020800788c */ /* 0x000fe2000bf05270 */
[----:B------:R-:W-:Y:S02]  /*12f0*/  ISETP.NE.OR P5, PT, R0, 0x2, !P5 ;  /* 0x000000020000780c */ /* 0x000fe40006fa5670 */
[----:B------:R-:W-:-:S06]  /*1300*/  LOP3.LUT R2, R174, 0x1f, RZ, 0xc0, !PT ;  /* 0x0000001fae027812 */ /* 0x000fcc00078ec0ff */
[----:B------:R-:W-:Y:S05]  /*1310*/  BRA.U UP0, `(.L_x_17) ;  /* 0x0000001100387547 */ /* 0x000fea000b800000 */
[----:B------:R-:W1:Y:S01]  /*1320*/  LDCU UR13, c[0x0][0x38c] ;  /* 0x00007180ff0d77ac */ /* 0x000e620008000800 */
[----:B------:R-:W2:Y:S01]  /*1330*/  LDC R9, c[0x0][0x370] ;  /* 0x0000dc00ff097b82 */ /* 0x000ea20000000800 */
[----:B------:R-:W-:Y:S01]  /*1340*/  HFMA2 R14, -RZ, RZ, 0, 0 ;  /* 0x00000000ff0e7431 */ /* 0x000fe200000001ff */
[----:B------:R-:W-:Y:S01]  /*1350*/  ISETP.EQ.OR P4, PT, R2, RZ, P5 ;  /* 0x000000ff0200720c */ /* 0x000fe20002f82670 */
[----:B------:R-:W-:Y:S01]  /*1360*/  IMAD.MOV.U32 R15, RZ, RZ, 0x1 ;  /* 0x00000001ff0f7424 */ /* 0x000fe200078e00ff */
[----:B------:R-:W-:Y:S01]  /*1370*/  MOV R10, RZ ;  /* 0x000000ff000a7202 */ /* 0x000fe20000000f00 */
[----:B------:R-:W-:Y:S01]  /*1380*/  IMAD.MOV.U32 R12, RZ, RZ, RZ ;  /* 0x000000ffff0c7224 */ /* 0x000fe200078e00ff */
[----:B------:R-:W4:Y:S01]  /*1390*/  LDCU.64 UR22, c[0x0][0x348] ;  /* 0x00006900ff1677ac */ /* 0x000f220008000a00 */
[----:B------:R-:W-:Y:S01]  /*13a0*/  IMAD.MOV.U32 R8, RZ, RZ, 0x1 ;  /* 0x00000001ff087424 */ /* 0x000fe200078e00ff */
[----:B------:R-:W2:Y:S01]  /*13b0*/  LDC R0, c[0x0][0x374] ;  /* 0x0000dd00ff007b82 */ /* 0x000ea20000000800 */
[----:B------:R-:W-:Y:S01]  /*13c0*/  UMOV UR6, URZ ;  /* 0x000000ff00067c82 */ /* 0x000fe20008000000 */
[----:B-1----:R-:W-:-:S04]  /*13d0*/  UIADD3 UR5, UPT, UPT, UR13, 0x3f, URZ ;  /* 0x0000003f0d057890 */ /* 0x002fc8000fffe0ff */
[----:B------:R-:W-:-:S04]  /*13e0*/  USHF.R.S32.HI UR4, URZ, 0x1f, UR5 ;  /* 0x0000001fff047899 */ /* 0x000fc80008011405 */
[----:B------:R-:W-:-:S04]  /*13f0*/  ULEA.HI UR4, UR4, UR5, URZ, 0x6 ;  /* 0x0000000504047291 */ /* 0x000fc8000f8f30ff */
[----:B------:R-:W-:Y:S02]  /*1400*/  USHF.R.S32.HI UR15, URZ, 0x6, UR4 ;  /* 0x00000006ff0f7899 */ /* 0x000fe40008011404 */
[----:B------:R-:W-:Y:S02]  /*1410*/  UIADD3 UR4, UPT, UPT, UR13, -0x1, URZ ;  /* 0xffffffff0d047890 */ /* 0x000fe4000fffe0ff */
[----:B------:R-:W-:Y:S02]  /*1420*/  UISETP.LT.U32.AND UP0, UPT, UR15, 0x3, UPT ;  /* 0x000000030f00788c */ /* 0x000fe4000bf01070 */
[----:B------:R-:W-:Y:S02]  /*1430*/  UISETP.GE.U32.AND UP1, UPT, UR4, -0x7f, UPT ;  /* 0xffffff810400788c */ /* 0x000fe4000bf26070 */
[----:B------:R-:W-:Y:S02]  /*1440*/  USEL UR14, UR15, 0x3, UP0 ;  /* 0x000000030f0e7887 */ /* 0x000fe40008000000 */
[----:B------:R-:W-:-:S02]  /*1450*/  UIADD3 UR13, UPT, UPT, UR13, 0x7e, URZ ;  /* 0x0000007e0d0d7890 */ /* 0x000fc4000fffe0ff */
[----:B------:R-:W-:Y:S02]  /*1460*/  UIADD3 UR5, UPT, UPT, UR14, -0x1, URZ ;  /* 0xffffffff0e057890 */ /* 0x000fe4000fffe0ff */
[----:B------:R-:W-:-:S03]  /*1470*/  UIADD3 UR7, UPT, UPT, UR15, -UR14, URZ ;  /* 0x8000000e0f077290 */ /* 0x000fc6000fffe0ff */
[----:B------:R-:W-:-:S04]  /*1480*/  @UP1 UIADD3 UR5, UPT, UPT, UR14, URZ, URZ ;  /* 0x000000ff0e051290 */ /* 0x000fc8000fffe0ff */
[----:B----4-:R-:W-:-:S12]  /*1490*/  UIADD3 UR5, UPT, UPT, UR5, 0x1, URZ ;  /* 0x0000000105057890 */ /* 0x010fd8000fffe0ff */
.L_x_35:
[----:B------:R-:W-:Y:S01]  /*14a0*/  UISETP.NE.AND UP0, UPT, UR37, URZ, UPT ;  /* 0x000000ff2500728c */ /* 0x000fe2000bf05270 */
[----:B------:R-:W1:Y:S08]  /*14b0*/  S2UR UR37, SR_CgaCtaId ;  /* 0x00000000002579c3 */ /* 0x000e700000008800 */
[----:B------:R-:W-:Y:S05]  /*14c0*/  BRA.U UP0, `(.L_x_18) ;  /* 0x0000000100347547 */ /* 0x000fea000b800000 */
[----:B------:R-:W4:Y:S01]  /*14d0*/  S2R R2, SR_CgaCtaId ;  /* 0x0000000000027919 */ /* 0x000f220000008800 */
[----:B------:R-:W-:-:S04]  /*14e0*/  MOV R3, 0x400 ;  /* 0x0000040000037802 */ /* 0x000fc80000000f00 */
[----:B----4-:R-:W-:Y:S02]  /*14f0*/  LEA R3, R2, R3, 0x18 ;  /* 0x0000000302037211 */ /* 0x010fe400078ec0ff */
[----:B------:R-:W-:-:S03]  /*1500*/  SHF.L.U32 R2, R8, 0x1f, RZ ;  /* 0x0000001f08027819 */ /* 0x000fc600000006ff */
[----:B------:R-:W-:-:S04]  /*1510*/  IMAD R3, R10, 0x8, R3 ;  /* 0x000000080a037824 */ /* 0x000fc800078e0203 */
[----:B------:R-:W4:Y:S02]  /*1520*/  SYNCS.PHASECHK.TRANS64.TRYWAIT P0, [R3+URZ+0xd0], R2 ;  /* 0x0000d002030075a7 */ /* 0x000f2400080011ff */
[----:B----4-:R-:W-:Y:S05]  /*1530*/  @!P0 BRA `(.L_x_19) ;  /* 0x0000009400a88947 */ /* 0x010fea0003800000 */
.L_x_129:
[----:B------:R-:W-:Y:S01]  /*1540*/  VIADD R10, R10, 0x1 ;  /* 0x000000010a0a7836 */ /* 0x000fe20000000000 */
[----:B------:R4:W-:Y:S04]  /*1550*/  SYNCS.ARRIVE.TRANS64.A1T0 RZ, [R3+URZ+0xc0], RZ ;  /* 0x0000c0ff03ff79a7 */ /* 0x0009e800081000ff */
[----:B------:R-:W-:-:S04]  /*1560*/  ISETP.NE.AND P0, PT, R10, 0x2, PT ;  /* 0x000000020a00780c */ /* 0x000fc80003f05270 */
[----:B------:R-:W-:Y:S02]  /*1570*/  SEL R10, R10, RZ, P0 ;  /* 0x000000ff0a0a7207 */ /* 0x000fe40000000000 */
[----:B----4-:R-:W-:-:S04]  /*1580*/  SEL R3, RZ, 0x1, P0 ;  /* 0x00000001ff037807 */ /* 0x010fc80000000000 */
[----:B------:R-:W-:-:S07]  /*1590*/  LOP3.LUT R8, R8, R3, RZ, 0x3c, !PT ;  /* 0x0000000308087212 */ /* 0x000fce00078e3cff */
.L_x_18:
[----:B------:R-:W-:Y:S01]  /*15a0*/  UMOV UR4, 0x400 ;  /* 0x0000040000047882 */ /* 0x000fe20000000000 */
[----:B------:R-:W-:Y:S01]  /*15b0*/  SHF.L.U32 R2, R15, 0x1f, RZ ;  /* 0x0000001f0f027819 */ /* 0x000fe200000006ff */
[----:B-1----:R-:W-:Y:S01]  /*15c0*/  ULEA UR4, UR37, UR4, 0x18 ;  /* 0x0000000425047291 */ /* 0x002fe2000f8ec0ff */
[----:B------:R-:W-:Y:S01]  /*15d0*/  R2UR UR35, R21 ;  /* 0x00000000152372ca */ /* 0x000fe200000e0000 */
[----:B------:R-:W-:Y:S01]  /*15e0*/  UISETP.GE.U32.AND UP0, UPT, UR13, 0x7f, UPT ;  /* 0x0000007f0d00788c */ /* 0x000fe2000bf06070 */
[----:B------:R-:W-:Y:S01]  /*15f0*/  R2UR UR11, R20 ;  /* 0x00000000140b72ca */ /* 0x000fe200000e0000 */
[----:B------:R-:W-:Y:S01]  /*1600*/  ULEA UR8, UR6, UR4, 0x3 ;  /* 0x0000000406087291 */ /* 0x000fe2000f8e18ff */
[----:B------:R-:W-:-:S08]  /*1610*/  UMOV UR24, URZ ;  /* 0x000000ff00187c82 */ /* 0x000fd00008000000 */
[----:B------:R1:W4:Y:S01]  /*1620*/  SYNCS.PHASECHK.TRANS64.TRYWAIT P0, [UR8+0x18], R2 ;  /* 0x00001802ff0075a7 */ /* 0x0003220008001108 */
[----:B------:R-:W-:Y:S02]  /*1630*/  USHF.L.U32 UR35, UR35, 0x7, URZ ;  /* 0x0000000723237899 */ /* 0x000fe400080006ff */
[----:B------:R-:W-:Y:S01]  /*1640*/  USHF.L.U32 UR11, UR11, 0x8, URZ ;  /* 0x000000080b0b7899 */ /* 0x000fe200080006ff */
[----:B------:R-:W-:Y:S11]  /*1650*/  BRA.U !UP0, `(.L_x_20) ;  /* 0x0000000108a87547 */ /* 0x000ff6000b800000 */
[----:B------:R-:W-:Y:S01]  /*1660*/  UMOV UR16, URZ ;  /* 0x000000ff00107c82 */ /* 0x000fe20008000000 */
[----:B------:R-:W-:-:S05]  /*1670*/  UMOV UR17, UR6 ;  /* 0x0000000600117c82 */ /* 0x000fca0008000000 */
.L_x_25:
[----:B-1----:R-:W-:Y:S01]  /*1680*/  ULEA UR33, UR17, UR4, 0x3 ;  /* 0x0000000411217291 */ /* 0x002fe2000f8e18ff */
[----:B----4-:R-:W-:Y:S01]  /*1690*/  @!P5 MOV R3, 0xc000 ;  /* 0x0000c0000003d802 */ /* 0x010fe20000000f00 */
[----:B----4-:R-:W-:Y:S10]  /*16a0*/  @P0 BRA `(.L_x_21) ;  /* 0x00000000000c0947 */ /* 0x010ff40003800000 */
[----:B------:R-:W-:-:S04]  /*16b0*/  SHF.L.U32 R5, R15, 0x1f, RZ ;  /* 0x0000001f0f057819 */ /* 0x000fc800000006ff */
[----:B------:R-:W4:Y:S02]  /*16c0*/  SYNCS.PHASECHK.TRANS64.TRYWAIT P0, [UR33+0x18], R5 ;  /* 0x00001805ff0075a7 */ /* 0x000f240008001121 */
[----:B----4-:R-:W-:Y:S05]  /*16d0*/  @!P0 BRA `(.L_x_22) ;  /* 0x0000009400548947 */ /* 0x010fea0003800000 */
.L_x_21:
[----:B------:R4:W-:Y:S01]  /*16e0*/  @!P5 SYNCS.ARRIVE.TRANS64 RZ, [UR33], R3 ;  /* 0x00000003ffffd9a7 */ /* 0x0009e20008000021 */
[----:B------:R-:W-:Y:S04]  /*16f0*/  BSSY.RECONVERGENT B0, `(.L_x_23) ;  /* 0x0000003000007945 */ /* 0x000fe80003800200 */
[----:B------:R-:W-:Y:S05]  /*1700*/  @P4 BRA `(.L_x_24) ;  /* 0x0000000000044947 */ /* 0x000fea0003800000 */
[----:B------:R-:W-:Y:S05]  /*1710*/  BPT.TRAP 0x1 ;  /* 0x000000040000795c */ /* 0x000fea0000300000 */
.L_x_24:
[----:B------:R-:W-:Y:S05]  /*1720*/  BSYNC.RECONVERGENT B0 ;  /* 0x0000000000007941 */ /* 0x000fea0003800200 */
.L_x_23:
[----:B------:R-:W-:Y:S02]  /*1730*/  UIADD3 UR6, UPT, UPT, UR17, 0x1, URZ ;  /* 0x0000000111067890 */ /* 0x000fe4000fffe0ff */
[----:B------:R-:W-:Y:S02]  /*1740*/  ULEA UR32, UR17, UR4, 0xe ;  /* 0x0000000411207291 */ /* 0x000fe4000f8e70ff */
[----:B------:R-:W-:Y:S02]  /*1750*/  UISETP.NE.AND UP0, UPT, UR6, 0x3, UPT ;  /* 0x000000030600788c */ /* 0x000fe4000bf05270 */
[----:B------:R-:W-:Y:S02]  /*1760*/  UIADD3 UR26, UP1, UPT, UR22, 0x80, URZ ;  /* 0x00000080161a7890 */ /* 0x000fe4000ff3e0ff */
[----:B------:R-:W-:Y:S02]  /*1770*/  USEL UR9, URZ, 0x1, UP0 ;  /* 0x00000001ff097887 */ /* 0x000fe40008000000 */
[----:B------:R-:W-:-:S02]  /*1780*/  USEL UR6, UR6, URZ, UP0 ;  /* 0x000000ff06067287 */ /* 0x000fc40008000000 */
[----:B------:R-:W-:Y:S02]  /*1790*/  UIADD3 UR20, UP0, UPT, UR22, 0x180, URZ ;  /* 0x0000018016147890 */ /* 0x000fe4000ff1e0ff */
[----:B------:R-:W-:Y:S01]  /*17a0*/  ULEA UR8, UR6, UR4, 0x3 ;  /* 0x0000000406087291 */ /* 0x000fe2000f8e18ff */
[----:B------:R-:W-:Y:S01]  /*17b0*/  LOP3.LUT R15, R15, UR9, RZ, 0x3c, !PT ;  /* 0x000000090f0f7c12 */ /* 0x000fe2000f8e3cff */
[----:B------:R-:W-:Y:S02]  /*17c0*/  USHF.L.U32 UR34, UR16, 0x6, URZ ;  /* 0x0000000610227899 */ /* 0x000fe400080006ff */
[----:B------:R-:W-:Y:S01]  /*17d0*/  UIADD3.X UR27, UPT, UPT, URZ, UR23, URZ, UP1, !UPT ;  /* 0x00000017ff1b7290 */ /* 0x000fe20008ffe4ff */
[----:B-1----:R-:W-:Y:S01]  /*17e0*/  SHF.L.U32 R2, R15, 0x1f, RZ ;  /* 0x0000001f0f027819 */ /* 0x002fe200000006ff */
[----:B------:R-:W-:Y:S02]  /*17f0*/  UIADD3 UR32, UPT, UPT, UR32, 0x10800, URZ ;  /* 0x0001080020207890 */ /* 0x000fe4000fffe0ff */
[----:B------:R-:W-:Y:S01]  /*1800*/  UIADD3.X UR21, UPT, UPT, URZ, UR23, URZ, UP0, !UPT ;  /* 0x00000017ff157290 */ /* 0x000fe200087fe4ff */
[----:B------:R1:W1:Y:S01]  /*1810*/  SYNCS.PHASECHK.TRANS64.TRYWAIT P0, [UR8+0x18], R2 ;  /* 0x00001802ff0075a7 */ /* 0x0002620008001108 */
[----:B------:R-:W-:Y:S01]  /*1820*/  ULEA UR8, UR17, UR4, 0xf ;  /* 0x0000000411087291 */ /* 0x000fe2000f8e78ff */
[----:B------:R-:W-:Y:S01]  /*1830*/  UMOV UR18, 0x0 ;  /* 0x0000000000127882 */ /* 0x000fe20000000000 */
[----:B------:R-:W-:-:S02]  /*1840*/  UMOV UR19, 0x10000000 ;  /* 0x1000000000137882 */ /* 0x000fc40000000000 */
[----:B------:R-:W-:Y:S01]  /*1850*/  UIADD3 UR8, UPT, UPT, UR8, 0x1c800, URZ ;  /* 0x0001c80008087890 */ /* 0x000fe2000fffe0ff */
[----:B------:R1:W-:Y:S01]  /*1860*/  UTMALDG.3D [UR32], [UR26], desc[UR18] ;  /* 0x000012201a0075b4 */ /* 0x0003e20008011000 */
[----:B------:R-:W-:Y:S01]  /*1870*/  UMOV UR12, UR36 ;  /* 0x00000024000c7c82 */ /* 0x000fe20008000000 */
[----:B------:R-:W-:Y:S01]  /*1880*/  UMOV UR9, UR33 ;  /* 0x0000002100097c82 */ /* 0x000fe20008000000 */
[----:B------:R-:W-:Y:S01]  /*1890*/  UMOV UR10, UR34 ;  /* 0x00000022000a7c82 */ /* 0x000fe20008000000 */
[----:B------:R-:W-:Y:S01]  /*18a0*/  UIADD3 UR16, UPT, UPT, UR16, 0x1, URZ ;  /* 0x0000000110107890 */ /* 0x000fe2000fffe0ff */
[----:B------:R-:W-:Y:S01]  /*18b0*/  UMOV UR24, UR5 ;  /* 0x0000000500187c82 */ /* 0x000fe20008000000 */
[----:B------:R-:W-:Y:S02]  /*18c0*/  UMOV UR17, UR6 ;  /* 0x0000000600117c82 */ /* 0x000fe40008000000 */
[----:B------:R1:W-:Y:S01]  /*18d0*/  UTMALDG.3D [UR8], [UR20], desc[UR18] ;  /* 0x00001208140075b4 */ /* 0x0003e20008011000 */
[----:B------:R-:W-:-:S09]  /*18e0*/  UISETP.NE.AND UP0, UPT, UR16, UR5, UPT ;  /* 0x000000051000728c */ /* 0x000fd2000bf05270 */
[----:B------:R-:W-:Y:S05]  /*18f0*/  BRA.U UP0, `(.L_x_25) ;  /* 0xfffffffd00607547 */ /* 0x000fea000b83ffff */
.L_x_20:
[----:B-1--4-:R-:W-:Y:S01]  /*1900*/  PLOP3.LUT P0, PT, PT, PT, UP3, 0x80, 0x8 ;  /* 0x000000000008781c */ /* 0x012fe20003f0f038 */
[----:B------:R-:W-:Y:S01]  /*1910*/  ULEA UR8, UR6, UR4, 0x3 ;  /* 0x0000000406087291 */ /* 0x000fe2000f8e18ff */
[----:B------:R-:W-:Y:S01]  /*1920*/  SHF.L.U32 R2, R15, 0x1f, RZ ;  /* 0x0000001f0f027819 */ /* 0x000fe200000006ff */
[----:B------:R-:W-:-:S10]  /*1930*/  UISETP.GT.AND UP0, UPT, UR15, UR14, UPT ;  /* 0x0000000e0f00728c */ /* 0x000fd4000bf04270 */
[----:B------:R-:W-:Y:S01]  /*1940*/  @!P0 SYNCS.ARRIVE.TRANS64.A1T0 RZ, [UR4+0x78], RZ ;  /* 0x000078ffffff89a7 */ /* 0x000fe20008100004 */
[----:B------:R1:W4:Y:S01]  /*1950*/  SYNCS.PHASECHK.TRANS64.TRYWAIT P0, [UR8+0x18], R2 ;  /* 0x00001802ff0075a7 */ /* 0x0003220008001108 */
[----:B------:R-:W-:Y:S05]  /*1960*/  BRA.U !UP0, `(.L_x_26) ;  /* 0x0000000108ac7547 */ /* 0x000fea000b800000 */
[----:B------:R-:W-:Y:S01]  /*1970*/  UIADD3 UR21, UPT, UPT, UR7, UR24, URZ ;  /* 0x0000001807157290 */ /* 0x000fe2000fffe0ff */
[----:B------:R-:W-:-:S11]  /*1980*/  UMOV UR25, UR6 ;  /* 0x0000000600197c82 */ /* 0x000fd60008000000 */
.L_x_31:
[----:B-1----:R-:W-:Y:S01]  /*1990*/  ULEA UR17, UR25, UR4, 0x3 ;  /* 0x0000000419117291 */ /* 0x002fe2000f8e18ff */
[----:B----4-:R-:W-:Y:S01]  /*19a0*/  @!P5 MOV R3, 0xc000 ;  /* 0x0000c0000003d802 */ /* 0x010fe20000000f00 */
[----:B----4-:R-:W-:Y:S10]  /*19b0*/  @P0 BRA `(.L_x_27) ;  /* 0x00000000000c0947 */ /* 0x010ff40003800000 */
[----:B------:R-:W-:-:S04]  /*19c0*/  SHF.L.U32 R5, R15, 0x1f, RZ ;  /* 0x0000001f0f057819 */ /* 0x000fc800000006ff */
[----:B------:R-:W4:Y:S02]  /*19d0*/  SYNCS.PHASECHK.TRANS64.TRYWAIT P0, [UR17+0x18], R5 ;  /* 0x00001805ff0075a7 */ /* 0x000f240008001111 */
[----:B----4-:R-:W-:Y:S05]  /*19e0*/  @!P0 BRA `(.L_x_28) ;  /* 0x0000009000a88947 */ /* 0x010fea0003800000 */
.L_x_27:
[----:B------:R4:W-:Y:S01]  /*19f0*/  @!P5 SYNCS.ARRIVE.TRANS64 RZ, [UR17], R3 ;  /* 0x00000003ffffd9a7 */ /* 0x0009e20008000011 */
[----:B------:R-:W-:Y:S04]  /*1a00*/  BSSY.RECONVERGENT B0, `(.L_x_29) ;  /* 0x0000003000007945 */ /* 0x000fe80003800200 */
[----:B------:R-:W-:Y:S05]  /*1a10*/  @P4 BRA `(.L_x_30) ;  /* 0x0000000000044947 */ /* 0x000fea0003800000 */
[----:B------:R-:W-:Y:S05]  /*1a20*/  BPT.TRAP 0x1 ;  /* 0x000000040000795c */ /* 0x000fea0000300000 */
.L_x_30:
[----:B------:R-:W-:Y:S05]  /*1a30*/  BSYNC.RECONVERGENT B0 ;  /* 0x0000000000007941 */ /* 0x000fea0003800200 */
.L_x_29:
        /* <DEDUP_REMOVED lines=10> */
[----:B------:R-:W-:Y:S01]  /*1ae0*/  UIADD3 UR16, UPT, UPT, UR16, 0x10800, URZ ;  /* 0x0001080010107890 */ /* 0x000fe2000fffe0ff */
[----:B-1----:R-:W-:Y:S01]  /*1af0*/  SHF.L.U32 R2, R15, 0x1f, RZ ;  /* 0x0000001f0f027819 */ /* 0x002fe200000006ff */
[----:B------:R-:W-:Y:S02]  /*1b00*/  UIADD3.X UR31, UPT, UPT, URZ, UR23, URZ, UP1, !UPT ;  /* 0x00000017ff1f7290 */ /* 0x000fe40008ffe4ff */
[----:B------:R-:W-:Y:S01]  /*1b10*/  UIADD3.X UR29, UPT, UPT, URZ, UR23, URZ, UP0, !UPT ;  /* 0x00000017ff1d7290 */ /* 0x000fe200087fe4ff */
[----:B------:R1:W1:Y:S01]  /*1b20*/  SYNCS.PHASECHK.TRANS64.TRYWAIT P0, [UR8+0x18], R2 ;  /* 0x00001802ff0075a7 */ /* 0x0002620008001108 */
[----:B------:R-:W-:Y:S01]  /*1b30*/  ULEA UR8, UR25, UR4, 0xf ;  /* 0x0000000419087291 */ /* 0x000fe2000f8e78ff */
[----:B------:R-:W-:Y:S01]  /*1b40*/  UMOV UR26, 0x0 ;  /* 0x00000000001a7882 */ /* 0x000fe20000000000 */
[----:B------:R-:W-:-:S02]  /*1b50*/  UMOV UR27, 0x10000000 ;  /* 0x10000000001b7882 */ /* 0x000fc40000000000 */
[----:B------:R-:W-:Y:S01]  /*1b60*/  UIADD3 UR8, UPT, UPT, UR8, 0x1c800, URZ ;  /* 0x0001c80008087890 */ /* 0x000fe2000fffe0ff */
[----:B------:R-:W-:Y:S01]  /*1b70*/  UMOV UR19, UR35 ;  /* 0x0000002300137c82 */ /* 0x000fe20008000000 */
[----:B------:R-:W-:Y:S01]  /*1b80*/  UMOV UR20, UR36 ;  /* 0x0000002400147c82 */ /* 0x000fe20008000000 */
[----:B------:R-:W-:Y:S01]  /*1b90*/  UMOV UR12, UR36 ;  /* 0x00000024000c7c82 */ /* 0x000fe20008000000 */
[----:B------:R-:W-:Y:S01]  /*1ba0*/  UMOV UR9, UR17 ;  /* 0x0000001100097c82 */ /* 0x000fe20008000000 */
[----:B------:R-:W-:Y:S01]  /*1bb0*/  UMOV UR10, UR18 ;  /* 0x00000012000a7c82 */ /* 0x000fe20008000000 */
[----:B------:R1:W-:Y:S01]  /*1bc0*/  UTMALDG.3D [UR16], [UR30], desc[UR26] ;  /* 0x00001a101e0075b4 */ /* 0x0003e20008011000 */
[----:B------:R-:W-:Y:S01]  /*1bd0*/  UIADD3 UR24, UPT, UPT, UR24, 0x1, URZ ;  /* 0x0000000118187890 */ /* 0x000fe2000fffe0ff */
[----:B------:R-:W-:-:S03]  /*1be0*/  UMOV UR25, UR6 ;  /* 0x0000000600197c82 */ /* 0x000fc60008000000 */
[----:B------:R-:W-:Y:S01]  /*1bf0*/  UISETP.NE.AND UP0, UPT, UR24, UR21, UPT ;  /* 0x000000151800728c */ /* 0x000fe2000bf05270 */
[----:B------:R1:W-:Y:S08]  /*1c00*/  UTMALDG.3D [UR8], [UR28], desc[UR26] ;  /* 0x00001a081c0075b4 */ /* 0x0003f00008011000 */
[----:B------:R-:W-:Y:S05]  /*1c10*/  BRA.U UP0, `(.L_x_31) ;  /* 0xfffffffd005c7547 */ /* 0x000fea000b83ffff */
.L_x_26:
[----:B-1----:R-:W-:Y:S01]  /*1c20*/  LEA R2, R14, UR4, 0x3 ;  /* 0x000000040e027c11 */ /* 0x002fe2000f8e18ff */
[----:B------:R-:W-:Y:S01]  /*1c30*/  NOP ;  /* 0x0000000000007918 */ /* 0x000fe20000000000 */
[----:B----4-:R-:W-:Y:S02]  /*1c40*/  SHF.L.U32 R3, R12, 0x1f, RZ ;  /* 0x0000001f0c037819 */ /* 0x010fe400000006ff */
[----:B------:R-:W-:Y:S02]  /*1c50*/  LEA R4, R14, UR4, 0x4 ;  /* 0x000000040e047c11 */ /* 0x000fe4000f8e20ff */
[----:B------:R-:W1:Y:S02]  /*1c60*/  SYNCS.PHASECHK.TRANS64.TRYWAIT P0, [R2+URZ+0x80], R3 ;  /* 0x00008003020075a7 */ /* 0x000e6400080011ff */
[----:B-1----:R-:W-:Y:S05]  /*1c70*/  @!P0 BRA `(.L_x_32) ;  /* 0x00000090001c8947 */ /* 0x002fea0003800000 */
.L_x_132:
[----:B------:R-:W4:Y:S01]  /*1c80*/  LDS.128 R4, [R4+0xf0] ;  /* 0x0000f00004047984 */ /* 0x000f220000000c00 */
[----:B---3--:R-:W-:Y:S01]  /*1c90*/  ISETP.GE.AND P0, PT, R72, 0x1, PT ;  /* 0x000000014800780c */ /* 0x008fe20003f06270 */
[----:B-1----:R-:W-:Y:S01]  /*1ca0*/  VIADD R2, R2, 0x90 ;  /* 0x0000009002027836 */ /* 0x002fe20000000000 */
[----:B------:R-:W-:Y:S01]  /*1cb0*/  @!PT LDS RZ, [RZ] ;  /* 0x00000000fffff984 */ /* 0x000fe20000000800 */
[----:B------:R-:W-:Y:S01]  /*1cc0*/  @!PT LDS RZ, [RZ] ;  /* 0x00000000fffff984 */ /* 0x000fe20000000800 */
[----:B------:R-:W-:Y:S01]  /*1cd0*/  @!PT LDS RZ, [RZ] ;  /* 0x00000000fffff984 */ /* 0x000fe20000000800 */
[----:B------:R-:W-:Y:S01]  /*1ce0*/  @!PT LDS RZ, [RZ] ;  /* 0x00000000fffff984 */ /* 0x000fe20000000800 */
[----:B------:R1:W-:Y:S06]  /*1cf0*/  MEMBAR.ALL.CTA ;  /* 0x0000000000007992 */ /* 0x0003ec0000008000 */
[----:B-1----:R-:W1:Y:S01]  /*1d00*/  FENCE.VIEW.ASYNC.S ;  /* 0x00000000000073c6 */ /* 0x002e620000000000 */
[----:B------:R-:W-:-:S04]  /*1d10*/  PRMT R2, RZ, 0x654, R2 ;  /* 0x00000654ff027816 */ /* 0x000fc80000000002 */
[----:B-1----:R1:W-:Y:S01]  /*1d20*/  SYNCS.ARRIVE.TRANS64.RED.A1T0 RZ, [R2+URZ], RZ ;  /* 0x000000ff02ff79a7 */ /* 0x0023e200081004ff */
[----:B----4-:R-:W-:-:S13]  /*1d30*/  LOP3.LUT P2, RZ, R6, 0x1, RZ, 0xc0, !PT ;  /* 0x0000000106ff7812 */ /* 0x010fda000784c0ff */
[----:B------:R-:W-:Y:S01]  /*1d40*/  @P2 SHF.R.U32.HI R3, RZ, 0x10, R5 ;  /* 0x00000010ff032819 */ /* 0x000fe20000011605 */
[----:B------:R-:W-:Y:S01]  /*1d50*/  VOTEU.ANY UP0, P2 ;  /* 0x0000000000ff7886 */ /* 0x000fe20001000100 */
[----:B------:R-:W-:Y:S02]  /*1d60*/  @P2 MOV R13, R4 ;  /* 0x00000004000d2202 */ /* 0x000fe40000000f00 */
[----:B------:R-:W-:Y:S02]  /*1d70*/  @P2 R2UR.BROADCAST UR8, R3 ;  /* 0x00000000030822ca */ /* 0x000fe400008e0000 */
[----:B------:R-:W-:-:S11]  /*1d80*/  @P2 LOP3.LUT R11, R5, 0xffff, RZ, 0xc0, !PT ;  /* 0x0000ffff050b2812 */ /* 0x000fd600078ec0ff */
[----:B------:R-:W-:Y:S01]  /*1d90*/  @UP0 UMOV UR36, UR8 ;  /* 0x0000000800240c82 */ /* 0x000fe20008000000 */
[----:B-1----:R-:W-:Y:S05]  /*1da0*/  @!P0 BRA `(.L_x_33) ;  /* 0x0000000000b88947 */ /* 0x002fea0003800000 */
[----:B------:R-:W2:Y:S01]  /*1db0*/  LDC.64 R4, c[0x0][0xb18] ;  /* 0x0002c600ff047b82 */ /* 0x000ea20000000a00 */
[----:B------:R-:W-:-:S07]  /*1dc0*/  ISETP.NE.AND P3, PT, R72, 0x1, PT ;  /* 0x000000014800780c */ /* 0x000fce0003f65270 */
[----:B------:R-:W1:Y:S08]  /*1dd0*/  LDC.64 R6, c[0x0][0xb10] ;  /* 0x0002c400ff067b82 */ /* 0x000e700000000a00 */
[----:B------:R-:W3:Y:S08]  /*1de0*/  LDC R16, c[0x0][0xb20] ;  /* 0x0002c800ff107b82 */ /* 0x000ef00000000800 */
[----:B------:R-:W4:Y:S01]  /*1df0*/  LDC R18, c[0x0][0xb0c] ;  /* 0x0002c300ff127b82 */ /* 0x000f220000000800 */
[----:B--2---:R-:W-:Y:S01]  /*1e00*/  IMAD.HI.U32 R17, R0, R5, RZ ;  /* 0x0000000500117227 */ /* 0x004fe200078e00ff */
[----:B------:R-:W-:-:S03]  /*1e10*/  ISETP.NE.AND P0, PT, R4, 0x1, PT ;  /* 0x000000010400780c */ /* 0x000fc60003f05270 */
[----:B------:R-:W-:-:S03]  /*1e20*/  IMAD.HI.U32 R5, R11, R5, RZ ;  /* 0x000000050b057227 */ /* 0x000fc600078e00ff */
[----:B------:R-:W2:Y:S01]  /*1e30*/  LDC.64 R2, c[0x0][0xb28] ;  /* 0x0002ca00ff027b82 */ /* 0x000ea20000000a00 */
[----:B-1----:R-:W-:-:S04]  /*1e40*/  IMAD.HI.U32 R20, R9, R6, RZ ;  /* 0x0000000609147227 */ /* 0x002fc800078e00ff */
[----:B------:R-:W-:Y:S01]  /*1e50*/  IMAD.HI.U32 R22, R13, R6, RZ ;  /* 0x000000060d167227 */ /* 0x000fe200078e00ff */
[----:B------:R-:W-:Y:S02]  /*1e60*/  SHF.R.U32.HI R20, RZ, R7, R20 ;  /* 0x00000007ff147219 */ /* 0x000fe40000011614 */
[-C--:B---3--:R-:W-:Y:S02]  /*1e70*/  SHF.R.U32.HI R17, RZ, R16.reuse, R17 ;  /* 0x00000010ff117219 */ /* 0x088fe40000011611 */
[----:B------:R-:W-:Y:S02]  /*1e80*/  SHF.R.U32.HI R16, RZ, R16, R5 ;  /* 0x00000010ff107219 */ /* 0x000fe40000011605 */
[----:B------:R-:W-:Y:S02]  /*1e90*/  SEL R17, R0, R17, !P0 ;  /* 0x0000001100117207 */ /* 0x000fe40004000000 */
[----:B------:R-:W-:Y:S02]  /*1ea0*/  SHF.R.U32.HI R22, RZ, R7, R22 ;  /* 0x00000007ff167219 */ /* 0x000fe40000011616 */
[----:B----4-:R-:W-:-:S02]  /*1eb0*/  ISETP.NE.AND P1, PT, R18, 0x1, PT ;  /* 0x000000011200780c */ /* 0x010fc40003f25270 */
[----:B------:R-:W-:Y:S02]  /*1ec0*/  SEL R5, R11, R16, !P0 ;  /* 0x000000100b057207 */ /* 0x000fe40004000000 */
[----:B------:R-:W-:Y:S02]  /*1ed0*/  SEL R19, R9, R20, !P1 ;  /* 0x0000001409137207 */ /* 0x000fe40004800000 */
[----:B------:R-:W-:Y:S01]  /*1ee0*/  SEL R7, R13, R22, !P1 ;  /* 0x000000160d077207 */ /* 0x000fe20004800000 */
[----:B--2---:R-:W-:-:S04]  /*1ef0*/  IMAD.HI.U32 R20, R17, R2, RZ ;  /* 0x0000000211147227 */ /* 0x004fc800078e00ff */
[----:B------:R-:W-:Y:S01]  /*1f00*/  IMAD.HI.U32 R6, R19, R2, RZ ;  /* 0x0000000213067227 */ /* 0x000fe200078e00ff */
[----:B------:R-:W-:-:S04]  /*1f10*/  @P3 SHF.R.U32.HI R17, RZ, R3, R20 ;  /* 0x00000003ff113219 */ /* 0x000fc80000011614 */
        /* <DEDUP_REMOVED lines=8> */
[----:B------:R-:W-:-:S04]  /*1fa0*/  @!P0 IMAD.HI.U32 R16, R7, R2, RZ ;  /* 0x0000000207108227 */ /* 0x000fc800078e00ff */
[----:B------:R-:W-:Y:S01]  /*1fb0*/  IMAD.MOV R2, RZ, RZ, -R6 ;  /* 0x000000ffff027224 */ /* 0x000fe200078e0a06 */
[----:B------:R-:W-:-:S03]  /*1fc0*/  @!P0 SHF.R.U32.HI R16, RZ, R3, R16 ;  /* 0x00000003ff108219 */ /* 0x000fc60000011610 */
[----:B------:R-:W-:Y:S01]  /*1fd0*/  IMAD R2, R72, R2, R5 ;  /* 0x0000000248027224 */ /* 0x000fe200078e0205 */
[----:B------:R-:W-:Y:S02]  /*1fe0*/  @!P0 SEL R3, R7, R16, !P3 ;  /* 0x0000001007038207 */ /* 0x000fe40005800000 */
[----:B------:R-:W-:-:S03]  /*1ff0*/  IADD3 R16, PT, PT, -R5, RZ, RZ ;  /* 0x000000ff05107210 */ /* 0x000fc60007ffe1ff */
[--C-:B------:R-:W-:Y:S02]  /*2000*/  @!P0 IMAD.IADD R6, R6, 0x1, -R3.reuse ;  /* 0x0000000106068824 */ /* 0x100fe400078e0a03 */
[----:B------:R-:W-:Y:S01]  /*2010*/  @!P0 IMAD R3, R2, R19, R3 ;  /* 0x0000001302038224 */ /* 0x000fe200078e0203 */
[----:B------:R-:W-:Y:S01]  /*2020*/  IADD3 R2, PT, PT, -R7, RZ, RZ ;  /* 0x000000ff07027210 */ /* 0x000fe20007ffe1ff */
[----:B------:R-:W-:Y:S02]  /*2030*/  @!P0 IMAD R5, R72, R6, R7 ;  /* 0x0000000648058224 */ /* 0x000fe400078e0207 */
[----:B------:R-:W-:Y:S02]  /*2040*/  IMAD R11, R4, R16, R11 ;  /* 0x00000010040b7224 */ /* 0x000fe400078e020b */
[----:B------:R-:W-:Y:S02]  /*2050*/  @!P0 IMAD.MOV.U32 R7, RZ, RZ, R3 ;  /* 0x000000ffff078224 */ /* 0x000fe400078e0003 */
[----:B------:R-:W-:-:S02]  /*2060*/  IMAD R2, R18, R2, R13 ;  /* 0x0000000212027224 */ /* 0x000fc400078e020d */
[----:B------:R-:W-:Y:S02]  /*2070*/  IMAD R11, R5, R4, R11 ;  /* 0x00000004050b7224 */ /* 0x000fe400078e020b */
[----:B------:R-:W-:Y:S02]  /*2080*/  IMAD R13, R7, R18, R2 ;  /* 0x00000012070d7224 */ /* 0x000fe400078e0202 */
.L_x_33:
[----:B------:R-:W1:Y:S02]  /*2090*/  LDCU UR8, c[0x0][0xb30] ;  /* 0x00016600ff0877ac */ /* 0x000e640008000800 */
[----:B-1----:R-:W-:-:S09]  /*20a0*/  UISETP.NE.AND UP0, UPT, UR8, 0x1, UPT ;  /* 0x000000010800788c */ /* 0x002fd2000bf05270 */
[----:B------:R-:W-:Y:S05]  /*20b0*/  BRA.U UP0, `(.L_x_34) ;  /* 0x0000000100407547 */ /* 0x000fea000b800000 */
[----:B------:R-:W1:Y:S08]  /*20c0*/  LDC.64 R4, c[0x0][0xb10] ;  /* 0x0002c400ff047b82 */ /* 0x000e700000000a00 */
[----:B------:R-:W3:Y:S08]  /*20d0*/  LDC.64 R2, c[0x0][0xb18] ;  /* 0x0002c600ff027b82 */ /* 0x000ef00000000a00 */
[----:B------:R-:W4:Y:S08]  /*20e0*/  LDC R6, c[0x0][0xb20] ;  /* 0x0002c800ff067b82 */ /* 0x000f300000000800 */
[----:B------:R-:W2:Y:S01]  /*20f0*/  LDC R16, c[0x0][0xb0c] ;  /* 0x0002c300ff107b82 */ /* 0x000ea20000000800 */
[----:B-1----:R-:W-:-:S05]  /*2100*/  IMAD.HI.U32 R4, R13, R4, RZ ;  /* 0x000000040d047227 */ /* 0x002fca00078e00ff */
[----:B------:R-:W-:Y:S01]  /*2110*/  SHF.R.U32.HI R4, RZ, R5, R4 ;  /* 0x00000005ff047219 */ /* 0x000fe20000011604 */
[----:B---3--:R-:W-:Y:S01]  /*2120*/  IMAD.HI.U32 R3, R11, R3, RZ ;  /* 0x000000030b037227 */ /* 0x008fe200078e00ff */
[----:B------:R-:W-:-:S04]  /*2130*/  ISETP.NE.AND P0, PT, R2, 0x1, PT ;  /* 0x000000010200780c */ /* 0x000fc80003f05270 */
[----:B----4-:R-:W-:-:S04]  /*2140*/  SHF.R.U32.HI R6, RZ, R6, R3 ;  /* 0x00000006ff067219 */ /* 0x010fc80000011603 */
[----:B------:R-:W-:Y:S02]  /*2150*/  SEL R3, R11, R6, !P0 ;  /* 0x000000060b037207 */ /* 0x000fe40004000000 */
[----:B--2---:R-:W-:-:S04]  /*2160*/  ISETP.NE.AND P1, PT, R16, 0x1, PT ;  /* 0x000000011000780c */ /* 0x004fc80003f25270 */
[----:B------:R-:W-:-:S05]  /*2170*/  SEL R4, R13, R4, !P1 ;  /* 0x000000040d047207 */ /* 0x000fca0004800000 */
[----:B------:R-:W-:Y:S02]  /*2180*/  IMAD.IADD R5, R3, 0x1, -R4 ;  /* 0x0000000103057824 */ /* 0x000fe400078e0a04 */
[----:B------:R-:W-:Y:S02]  /*2190*/  IMAD.IADD R3, R4, 0x1, -R3 ;  /* 0x0000000104037824 */ /* 0x000fe400078e0a03 */
[----:B------:R-:W-:Y:S02]  /*21a0*/  IMAD R13, R5, R16, R13 ;  /* 0x00000010050d7224 */ /* 0x000fe400078e020d */
[----:B------:R-:W-:-:S07]  /*21b0*/  IMAD R11, R3, R2, R11 ;  /* 0x00000002030b7224 */ /* 0x000fce00078e020b */
.L_x_34:
[----:B------:R-:W-:Y:S01]  /*21c0*/  VIADD R14, R14, 0x1 ;  /* 0x000000010e0e7836 */ /* 0x000fe20000000000 */
[----:B------:R-:W-:Y:S01]  /*21d0*/  UPLOP3.LUT UP3, UPT, UPT, UPT, UPT, 0x80, 0x8 ;  /* 0x000000000008789c */ /* 0x000fe20003f6f070 */
[----:B------:R-:W-:Y:S02]  /*21e0*/  IMAD.IADD R21, R13, 0x1, R160 ;  /* 0x000000010d157824 */ /* 0x000fe400078e02a0 */
[----:B------:R-:W-:Y:S01]  /*21f0*/  IMAD.IADD R20, R11, 0x1, R158 ;  /* 0x000000010b147824 */ /* 0x000fe200078e029e */
[----:B------:R-:W-:-:S04]  /*2200*/  ISETP.NE.AND P0, PT, R14, 0x2, PT ;  /* 0x000000020e00780c */ /* 0x000fc80003f05270 */
[----:B------:R-:W-:Y:S02]  /*2210*/  SEL R3, RZ, 0x1, P0 ;  /* 0x00000001ff037807 */ /* 0x000fe40000000000 */
[----:B------:R-:W-:Y:S02]  /*2220*/  SEL R14, R14, RZ, P0 ;  /* 0x000000ff0e0e7207 */ /* 0x000fe40000000000 */
[----:B------:R-:W-:Y:S01]  /*2230*/  LOP3.LUT R12, R12, R3, RZ, 0x3c, !PT ;  /* 0x000000030c0c7212 */ /* 0x000fe200078e3cff */
[----:B------:R-:W-:Y:S06]  /*2240*/  @P2 BRA `(.L_x_35) ;  /* 0xfffffff000942947 */ /* 0x000fec000383ffff */
[----:B------:R-:W-:Y:S01]  /*2250*/  UIADD3 UR4, UPT, UPT, UR4, 0x18, URZ ;  /* 0x0000001804047890 */ /* 0x000fe2000fffe0ff */
[----:B------:R-:W-:-:S03]  /*2260*/  SHF.L.U32 R3, R15, 0x1f, RZ ;  /* 0x0000001f0f037819 */ /* 0x000fc600000006ff */
[----:B------:R-:W-:-:S09]  /*2270*/  ULEA UR5, UR6, UR4, 0x3 ;  /* 0x0000000406057291 */ /* 0x000fd2000f8e18ff */
[----:B------:R-:W1:Y:S02]  /*2280*/  SYNCS.PHASECHK.TRANS64.TRYWAIT P0, [UR5], R3 ;  /* 0x00000003ff0075a7 */ /* 0x000e640008001105 */
[----:B-1----:R-:W-:Y:S05]  /*2290*/  @!P0 BRA `(.L_x_36) ;  /* 0x0000008800a88947 */ /* 0x002fea0003800000 */
.L_x_134:
[----:B------:R-:W-:-:S04]  /*22a0*/  UIADD3 UR6, UPT, UPT, UR6, 0x1, URZ ;  /* 0x0000000106067890 */ /* 0x000fc8000fffe0ff */
[----:B------:R-:W-:-:S04]  /*22b0*/  UISETP.NE.AND UP0, UPT, UR6, 0x3, UPT ;  /* 0x000000030600788c */ /* 0x000fc8000bf05270 */
[----:B------:R-:W-:Y:S02]  /*22c0*/  USEL UR7, URZ, 0x1, UP0 ;  /* 0x00000001ff077887 */ /* 0x000fe40008000000 */
[----:B------:R-:W-:-:S04]  /*22d0*/  USEL UR6, UR6, URZ, UP0 ;  /* 0x000000ff06067287 */ /* 0x000fc80008000000 */
[----:B------:R-:W-:Y:S01]  /*22e0*/  ULEA UR5, UR6, UR4, 0x3 ;  /* 0x0000000406057291 */ /* 0x000fe2000f8e18ff */
[----:B------:R-:W-:-:S04]  /*22f0*/  LOP3.LUT R15, R15, UR7, RZ, 0x3c, !PT ;  /* 0x000000070f0f7c12 */ /* 0x000fc8000f8e3cff */
[----:B-1----:R-:W-:-:S04]  /*2300*/  SHF.L.U32 R3, R15, 0x1f, RZ ;  /* 0x0000001f0f037819 */ /* 0x002fc800000006ff */
[----:B------:R-:W1:Y:S02]  /*2310*/  SYNCS.PHASECHK.TRANS64.TRYWAIT P0, [UR5], R3 ;  /* 0x00000003ff0075a7 */ /* 0x000e640008001105 */
[----:B-1----:R-:W-:Y:S05]  /*2320*/  @!P0 BRA `(.L_x_37) ;  /* 0x00000088009c8947 */ /* 0x002fea0003800000 */
.L_x_136:
[----:B------:R-:W-:-:S04]  /*2330*/  UIADD3 UR6, UPT, UPT, UR6, 0x1, URZ ;  /* 0x0000000106067890 */ /* 0x000fc8000fffe0ff */
[----:B------:R-:W-:-:S04]  /*2340*/  UISETP.NE.AND UP0, UPT, UR6, 0x3, UPT ;  /* 0x000000030600788c */ /* 0x000fc8000bf05270 */
[----:B------:R-:W-:Y:S02]  /*2350*/  USEL UR5, URZ, 0x1, UP0 ;  /* 0x00000001ff057887 */ /* 0x000fe40008000000 */
[----:B------:R-:W-:-:S04]  /*2360*/  USEL UR6, UR6, URZ, UP0 ;  /* 0x000000ff06067287 */ /* 0x000fc80008000000 */
[----:B------:R-:W-:Y:S01]  /*2370*/  ULEA UR6, UR6, UR4, 0x3 ;  /* 0x0000000406067291 */ /* 0x000fe2000f8e18ff */
[----:B-1----:R-:W-:-:S04]  /*2380*/  LOP3.LUT R3, R15, UR5, RZ, 0x3c, !PT ;  /* 0x000000050f037c12 */ /* 0x002fc8000f8e3cff */
[----:B------:R-:W-:Y:S01]  /*2390*/  SHF.L.U32 R3, R3, 0x1f, RZ ;  /* 0x0000001f03037819 */ /* 0x000fe200000006ff */
[----:B--2---:R-:W-:-:S07]  /*23a0*/  IMAD.U32 R0, RZ, RZ, UR6 ;  /* 0x00000006ff007e24 */ /* 0x004fce000f8e00ff */
.L_x_38:
[----:B-1----:R1:W2:Y:S02]  /*23b0*/  SYNCS.PHASECHK.TRANS64.TRYWAIT P0, [R0+URZ], R3 ;  /* 0x00000003000075a7 */ /* 0x0022a400080011ff */
[----:B--2---:R-:W-:Y:S05]  /*23c0*/  @!P0 NANOSLEEP.SYNCS 0x989680 ;  /* 0x009896800000895d */ /* 0x004fea0003900000 */
[----:B------:R-:W2:Y:S02]  /*23d0*/  @!P0 SYNCS.PHASECHK.TRANS64 P0, [R0+URZ], R3 ;  /* 0x00000003000085a7 */ /* 0x000ea400080010ff */
[----:B--2---:R-:W-:Y:S05]  /*23e0*/  @P0 EXIT ;  /* 0x000000000000094d */ /* 0x004fea0003800000 */
[----:B------:R-:W-:Y:S05]  /*23f0*/  BRA `(.L_x_38) ;  /* 0xfffffffc00ec7947 */ /* 0x000fea000383ffff */
.L_x_17:
[----:B------:R-:W-:-:S04]  /*2400*/  UISETP.NE.AND UP0, UPT, UR37, URZ, UPT ;  /* 0x000000ff2500728c */ /* 0x000fc8000bf05270 */
[----:B------:R-:W-:-:S09]  /*2410*/  UISETP.NE.OR UP0, UPT, UR8, 0x1, UP0 ;  /* 0x000000010800788c */ /* 0x000fd20008705670 */
[----:B------:R-:W-:Y:S05]  /*2420*/  BRA.U UP0, `(.L_x_39) ;  /* 0x0000000500487547 */ /* 0x000fea000b800000 */
[----:B------:R-:W-:Y:S01]  /*2430*/  ISETP.NE.AND P2, PT, R2, RZ, PT ;  /* 0x000000ff0200720c */ /* 0x000fe20003f45270 */
[----:B------:R-:W-:Y:S01]  /*2440*/  IMAD.MOV.U32 R12, RZ, RZ, 0x1 ;  /* 0x00000001ff0c7424 */ /* 0x000fe200078e00ff */
[----:B------:R-:W-:Y:S02]  /*2450*/  CS2R R10, SRZ ;  /* 0x00000000000a7805 */ /* 0x000fe4000001ff00 */
[----:B------:R-:W-:Y:S01]  /*2460*/  CS2R R8, SRZ ;  /* 0x0000000000087805 */ /* 0x000fe2000001ff00 */
[----:B------:R-:W-:Y:S01]  /*2470*/  UMOV UR4, 0x400 ;  /* 0x0000040000047882 */ /* 0x000fe20000000000 */
[----:B------:R-:W-:Y:S01]  /*2480*/  UMOV UR6, URZ ;  /* 0x000000ff00067c82 */ /* 0x000fe20008000000 */
[----:B------:R-:W-:-:S12]  /*2490*/  ULEA UR37, UR37, UR4, 0x18 ;  /* 0x0000000425257291 */ /* 0x000fd8000f8ec0ff */
.L_x_43:
[----:B------:R-:W-:Y:S02]  /*24a0*/  LEA R0, R8, UR37, 0x3 ;  /* 0x0000002508007c11 */ /* 0x000fe4000f8e18ff */
[----:B------:R-:W-:-:S03]  /*24b0*/  SHF.L.U32 R5, R9, 0x1f, RZ ;  /* 0x0000001f09057819 */ /* 0x000fc600000006ff */
[----:B------:R-:W-:Y:S01]  /*24c0*/  VIADD R4, R0, 0xd0 ;  /* 0x000000d000047836 */ /* 0x000fe20000000000 */
[----:B------:R-:W1:Y:S02]  /*24d0*/  SYNCS.PHASECHK.TRANS64.TRYWAIT P0, [R0+URZ+0xc0], R5 ;  /* 0x0000c005000075a7 */ /* 0x000e6400080011ff */
[----:B-1----:R-:W-:Y:S05]  /*24e0*/  @!P0 BRA `(.L_x_40) ;  /* 0x0000008800448947 */ /* 0x002fea0003800000 */
.L_x_137:
[----:B------:R-:W-:Y:S01]  /*24f0*/  ULEA UR5, UR6, UR37, 0x3 ;  /* 0x0000002506057291 */ /* 0x000fe2000f8e18ff */
[----:B------:R-:W-:Y:S02]  /*2500*/  PRMT R4, RZ, 0x654, R4 ;  /* 0x00000654ff047816 */ /* 0x000fe40000000004 */
[----:B-1----:R-:W-:Y:S01]  /*2510*/  SHF.L.U32 R5, R12, 0x1f, RZ ;  /* 0x0000001f0c057819 */ /* 0x002fe200000006ff */
[----:B------:R-:W-:Y:S01]  /*2520*/  UIADD3 UR4, UPT, UPT, UR5, 0x80, URZ ;  /* 0x0000008005047890 */ /* 0x000fe2000fffe0ff */
[----:B------:R1:W-:Y:S05]  /*2530*/  SYNCS.ARRIVE.TRANS64.RED.A1T0 RZ, [R4+URZ], RZ ;  /* 0x000000ff04ff79a7 */ /* 0x0003ea00081004ff */
[----:B------:R-:W-:Y:S01]  /*2540*/  IMAD.U32 R7, RZ, RZ, UR4 ;  /* 0x00000004ff077e24 */ /* 0x000fe2000f8e00ff */
[----:B------:R-:W2:Y:S04]  /*2550*/  SYNCS.PHASECHK.TRANS64.TRYWAIT P0, [UR5+0x90], R5 ;  /* 0x00009005ff0075a7 */ /* 0x000ea80008001105 */
[----:B------:R-:W-:Y:S01]  /*2560*/  PRMT R6, R2, 0x654, R7 ;  /* 0x0000065402067816 */ /* 0x000fe20000000007 */
[----:B-1----:R-:W-:Y:S01]  /*2570*/  @!P2 IMAD.MOV.U32 R4, RZ, RZ, 0x10 ;  /* 0x00000010ff04a424 */ /* 0x002fe200078e00ff */
[----:B--2---:R-:W-:Y:S06]  /*2580*/  @!P0 BRA `(.L_x_41) ;  /* 0x0000008800308947 */ /* 0x004fec0003800000 */
.L_x_139:
[----:B------:R-:W-:Y:S01]  /*2590*/  ULEA UR4, UR6, UR37, 0x4 ;  /* 0x0000002506047291 */ /* 0x000fe2000f8e20ff */
[----:B------:R-:W-:Y:S01]  /*25a0*/  SEL R3, R6, R3, !P2 ;  /* 0x0000000306037207 */ /* 0x000fe20005000000 */
[----:B------:R-:W-:Y:S01]  /*25b0*/  UIADD3 UR5, UPT, UPT, UR5, 0x80, URZ ;  /* 0x0000008005057890 */ /* 0x000fe2000fffe0ff */
[----:B-1----:R-:W-:Y:S01]  /*25c0*/  LEA R0, R11, UR37, 0x3 ;  /* 0x000000250b007c11 */ /* 0x002fe2000f8e18ff */
[----:B------:R-:W-:Y:S01]  /*25d0*/  UIADD3 UR4, UPT, UPT, UR4, 0xf0, URZ ;  /* 0x000000f004047890 */ /* 0x000fe2000fffe0ff */
[----:B------:R-:W-:Y:S01]  /*25e0*/  SHF.L.U32 R5, R10, 0x1f, RZ ;  /* 0x0000001f0a057819 */ /* 0x000fe200000006ff */
[----:B------:R1:W-:Y:S01]  /*25f0*/  @!P2 SYNCS.ARRIVE.TRANS64.RED RZ, [R3+URZ], R4 ;  /* 0x0000000403ffa9a7 */ /* 0x0003e200080004ff */
[----:B------:R-:W-:Y:S01]  /*2600*/  UIADD3 UR6, UPT, UPT, UR6, 0x1, URZ ;  /* 0x0000000106067890 */ /* 0x000fe2000fffe0ff */
[----:B------:R-:W-:-:S03]  /*2610*/  VIADD R8, R8, 0x1 ;  /* 0x0000000108087836 */ /* 0x000fc60000000000 */
[----:B------:R-:W-:Y:S02]  /*2620*/  UISETP.NE.AND UP0, UPT, UR6, 0x2, UPT ;  /* 0x000000020600788c */ /* 0x000fe4000bf05270 */
[----:B------:R-:W-:Y:S06]  /*2630*/  UGETNEXTWORKID.BROADCAST [UR4], [UR5] ;  /* 0x00000000040073ca */ /* 0x000fec0008000100 */
[----:B------:R-:W-:Y:S01]  /*2640*/  USEL UR4, URZ, 0x1, UP0 ;  /* 0x00000001ff047887 */ /* 0x000fe20008000000 */
[----:B------:R-:W-:Y:S01]  /*2650*/  ISETP.NE.AND P0, PT, R8, 0x2, PT ;  /* 0x000000020800780c */ /* 0x000fe20003f05270 */
[----:B------:R-:W-:Y:S01]  /*2660*/  USEL UR6, UR6, URZ, UP0 ;  /* 0x000000ff06067287 */ /* 0x000fe20008000000 */
[----:B------:R-:W2:Y:S03]  /*2670*/  SYNCS.PHASECHK.TRANS64.TRYWAIT P1, [R0+URZ+0x80], R5 ;  /* 0x00008005000075a7 */ /* 0x000ea600080211ff */
[----:B------:R-:W-:Y:S01]  /*2680*/  LOP3.LUT R12, R12, UR4, RZ, 0x3c, !PT ;  /* 0x000000040c0c7c12 */ /* 0x000fe2000f8e3cff */
[----:B-12---:R-:W-:Y:S07]  /*2690*/  @!P1 BRA `(.L_x_42) ;  /* 0x0000008800049947 */ /* 0x006fee0003800000 */
.L_x_140:
[C---:B------:R-:W-:Y:S01]  /*26a0*/  LEA R4, R11.reuse, UR37, 0x4 ;  /* 0x000000250b047c11 */ /* 0x040fe2000f8e20ff */
[----:B-1----:R-:W-:Y:S01]  /*26b0*/  VIADD R0, R0, 0x90 ;  /* 0x0000009000007836 */ /* 0x002fe20000000000 */
[----:B------:R-:W-:Y:S01]  /*26c0*/  SEL R8, R8, RZ, P0 ;  /* 0x000000ff08087207 */ /* 0x000fe20000000000 */
[----:B------:R-:W-:-:S03]  /*26d0*/  VIADD R11, R11, 0x1 ;  /* 0x000000010b0b7836 */ /* 0x000fc60000000000 */
[----:B------:R-:W1:Y:S01]  /*26e0*/  LDS.128 R4, [R4+0xf0] ;  /* 0x0000f00004047984 */ /* 0x000e620000000c00 */
[----:B------:R-:W-:Y:S02]  /*26f0*/  PRMT R0, RZ, 0x654, R0 ;  /* 0x00000654ff007816 */ /* 0x000fe40000000000 */
[C---:B------:R-:W-:Y:S01]  /*2700*/  ISETP.NE.AND P1, PT, R11.reuse, 0x2, PT ;  /* 0x000000020b00780c */ /* 0x040fe20003f25270 */
[----:B------:R-:W-:Y:S01]  /*2710*/  @!PT LDS RZ, [RZ] ;  /* 0x00000000fffff984 */ /* 0x000fe20000000800 */
[----:B------:R-:W-:Y:S01]  /*2720*/  @!PT LDS RZ, [RZ] ;  /* 0x00000000fffff984 */ /* 0x000fe20000000800 */
[----:B------:R-:W-:Y:S01]  /*2730*/  @!PT LDS RZ, [RZ] ;  /* 0x00000000fffff984 */ /* 0x000fe20000000800 */
[----:B------:R-:W-:Y:S01]  /*2740*/  @!PT LDS RZ, [RZ] ;  /* 0x00000000fffff984 */ /* 0x000fe20000000800 */
[----:B------:R2:W-:Y:S06]  /*2750*/  MEMBAR.ALL.CTA ;  /* 0x0000000000007992 */ /* 0x0005ec0000008000 */
[----:B--2---:R-:W2:Y:S01]  /*2760*/  FENCE.VIEW.ASYNC.S ;  /* 0x00000000000073c6 */ /* 0x004ea20000000000 */
[----:B------:R-:W-:Y:S01]  /*2770*/  SEL R11, R11, RZ, P1 ;  /* 0x000000ff0b0b7207 */ /* 0x000fe20000800000 */
[----:B--2---:R2:W-:Y:S01]  /*2780*/  SYNCS.ARRIVE.TRANS64.RED.A1T0 RZ, [R0+URZ], RZ ;  /* 0x000000ff00ff79a7 */ /* 0x0045e200081004ff */
[----:B-1----:R-:W-:-:S02]  /*2790*/  LOP3.LUT P3, RZ, R6, 0x1, RZ, 0xc0, !PT ;  /* 0x0000000106ff7812 */ /* 0x002fc4000786c0ff */
[----:B------:R-:W-:-:S04]  /*27a0*/  SEL R5, RZ, 0x1, P1 ;  /* 0x00000001ff057807 */ /* 0x000fc80000800000 */
[----:B------:R-:W-:Y:S02]  /*27b0*/  LOP3.LUT R10, R10, R5, RZ, 0x3c, !PT ;  /* 0x000000050a0a7212 */ /* 0x000fe400078e3cff */
[----:B--2---:R-:W-:-:S04]  /*27c0*/  SEL R0, RZ, 0x1, P0 ;  /* 0x00000001ff007807 */ /* 0x004fc80000000000 */
[----:B------:R-:W-:Y:S01]  /*27d0*/  LOP3.LUT R9, R9, R0, RZ, 0x3c, !PT ;  /* 0x0000000009097212 */ /* 0x000fe200078e3cff */
[----:B------:R-:W-:Y:S06]  /*27e0*/  @P3 BRA `(.L_x_43) ;  /* 0xfffffffc002c3947 */ /* 0x000fec000383ffff */
[----:B------:R-:W-:Y:S01]  /*27f0*/  ULEA UR5, UR6, UR37, 0x3 ;  /* 0x0000002506057291 */ /* 0x000fe2000f8e18ff */
[----:B------:R-:W-:-:S08]  /*2800*/  SHF.L.U32 R3, R12, 0x1f, RZ ;  /* 0x0000001f0c037819 */ /* 0x000fd000000006ff */
[----:B------:R-:W1:Y:S02]  /*2810*/  SYNCS.PHASECHK.TRANS64 P0, [UR5+0x90], R3 ;  /* 0x00009003ff0075a7 */ /* 0x000e640008001005 */
[----:B-1----:R-:W-:Y:S05]  /*2820*/  @P0 BRA `(.L_x_44) ;  /* 0x0000000000080947 */ /* 0x002fea0003800000 */
[----:B------:R-:W1:Y:S02]  /*2830*/  SYNCS.PHASECHK.TRANS64.TRYWAIT P0, [UR5+0x90], R3 ;  /* 0x00009003ff0075a7 */ /* 0x000e640008001105 */
[----:B-1----:R-:W-:Y:S05]  /*2840*/  @!P0 BRA `(.L_x_45) ;  /* 0x0000008400ac8947 */ /* 0x002fea0003800000 */
.L_x_44:
[----:B------:R-:W-:-:S04]  /*2850*/  UIADD3 UR4, UPT, UPT, UR6, 0x1, URZ ;  /* 0x0000000106047890 */ /* 0x000fc8000fffe0ff */
[----:B------:R-:W-:-:S04]  /*2860*/  UISETP.NE.AND UP0, UPT, UR4, 0x2, UPT ;  /* 0x000000020400788c */ /* 0x000fc8000bf05270 */
[----:B------:R-:W-:Y:S02]  /*2870*/  USEL UR7, URZ, 0x1, UP0 ;  /* 0x00000001ff077887 */ /* 0x000fe40008000000 */
[----:B------:R-:W-:-:S04]  /*2880*/  USEL UR4, UR4, URZ, UP0 ;  /* 0x000000ff04047287 */ /* 0x000fc80008000000 */
[----:B------:R-:W-:Y:S01]  /*2890*/  ULEA UR4, UR4, UR37, 0x3 ;  /* 0x0000002504047291 */ /* 0x000fe2000f8e18ff */
[----:B-1----:R-:W-:-:S04]  /*28a0*/  LOP3.LUT R3, R12, UR7, RZ, 0x3c, !PT ;  /* 0x000000070c037c12 */ /* 0x002fc8000f8e3cff */
[----:B------:R-:W-:-:S04]  /*28b0*/  SHF.L.U32 R0, R3, 0x1f, RZ ;  /* 0x0000001f03007819 */ /* 0x000fc800000006ff */
[----:B------:R-:W1:Y:S02]  /*28c0*/  SYNCS.PHASECHK.TRANS64 P0, [UR4+0x90], R0 ;  /* 0x00009000ff0075a7 */ /* 0x000e640008001004 */
[----:B-1----:R-:W-:Y:S05]  /*28d0*/  @P0 EXIT ;  /* 0x000000000000094d */ /* 0x002fea0003800000 */
[----:B------:R-:W-:Y:S02]  /*28e0*/  SHF.L.U32 R3, R3, 0x1f, RZ ;  /* 0x0000001f03037819 */ /* 0x000fe400000006ff */
[----:B------:R-:W-:-:S07]  /*28f0*/  MOV R0, UR4 ;  /* 0x0000000400007c02 */ /* 0x000fce0008000f00 */
.L_x_46:
[----:B-1----:R1:W2:Y:S02]  /*2900*/  SYNCS.PHASECHK.TRANS64.TRYWAIT P0, [R0+URZ+0x90], R3 ;  /* 0x00009003000075a7 */ /* 0x0022a400080011ff */
[----:B--2---:R-:W-:Y:S05]  /*2910*/  @!P0 NANOSLEEP.SYNCS 0x989680 ;  /* 0x009896800000895d */ /* 0x004fea0003900000 */
[----:B------:R-:W2:Y:S02]  /*2920*/  @!P0 SYNCS.PHASECHK.TRANS64 P0, [R0+URZ+0x90], R3 ;  /* 0x00009003000085a7 */ /* 0x000ea400080010ff */
[----:B--2---:R-:W-:Y:S05]  /*2930*/  @P0 EXIT ;  /* 0x000000000000094d */ /* 0x004fea0003800000 */
[----:B------:R-:W-:Y:S05]  /*2940*/  BRA `(.L_x_46) ;  /* 0xfffffffc00ec7947 */ /* 0x000fea000383ffff */
.L_x_39:
[----:B------:R-:W-:-:S09]  /*2950*/  UISETP.NE.AND UP0, UPT, UR8, URZ, UPT ;  /* 0x000000ff0800728c */ /* 0x000fd2000bf05270 */
[----:B------:R-:W-:Y:S05]  /*2960*/  BRA.U UP0, `(.L_x_47) ;  /* 0x0000000d006c7547 */ /* 0x000fea000b800000 */
[----:B------:R-:W-:Y:S01]  /*2970*/  UMOV UR4, 0x40 ;  /* 0x0000004000047882 */ /* 0x000fe20000000000 */
[----:B------:R-:W-:Y:S01]  /*2980*/  NOP ;  /* 0x0000000000007918 */ /* 0x000fe20000000000 */
[----:B------:R-:W-:Y:S01]  /*2990*/  ULEA UR4, UR37, UR4, 0x18 ;  /* 0x0000000425047291 */ /* 0x000fe2000f8ec0ff */
[----:B------:R-:W-:Y:S02]  /*29a0*/  UMOV UR5, 0x400 ;  /* 0x0000040000057882 */ /* 0x000fe40000000000 */
[----:B------:R-:W-:-:S06]  /*29b0*/  ULEA UR37, UR37, UR5, 0x18 ;  /* 0x0000000525257291 */ /* 0x000fcc000f8ec0ff */
[----:B------:R-:W1:Y:S02]  /*29c0*/  LDS.U8 R0, [UR4+0x1c] ;  /* 0x00001c04ff007984 */ /* 0x000e640008000000 */
[----:B-1----:R-:W-:-:S13]  /*29d0*/  ISETP.NE.AND P0, PT, R0, RZ, PT ;  /* 0x000000ff0000720c */ /* 0x002fda0003f05270 */
[----:B------:R-:W-:Y:S05]  /*29e0*/  @P0 BRA `(.L_x_48) ;  /* 0x0000000000580947 */ /* 0x000fea0003800000 */
[----:B------:R-:W-:-:S13]  /*29f0*/  ELECT P0, URZ, PT ;  /* 0x0000000000ff782f */ /* 0x000fda0003800000 */
[----:B------:R-:W-:Y:S05]  /*2a00*/  @!P0 BRA `(.L_x_49) ;  /* 0x0000000000608947 */ /* 0x000fea0003800000 */
[----:B------:R-:W-:Y:S01]  /*2a10*/  UMOV UR5, 0x10 ;  /* 0x0000001000057882 */ /* 0x000fe20000000000 */
[----:B------:R-:W-:Y:S01]  /*2a20*/  HFMA2 R0, -RZ, RZ, 0, 5.9604644775390625e-08 ;  /* 0x00000001ff007431 */ /* 0x000fe200000001ff */
[----:B------:R-:W-:-:S03]  /*2a30*/  MOV R2, 0xffff ;  /* 0x0000ffff00027802 */ /* 0x000fc60000000f00 */
[----:B------:R-:W-:Y:S04]  /*2a40*/  DEPBAR.LE SB1, 0x36 ;  /* 0x00009d800000791a */ /* 0x000fe80000000000 */
[----:B------:R-:W1:Y:S02]  /*2a50*/  UTCATOMSWS.FIND_AND_SET.ALIGN UP0, UR5, UR5 ;  /* 0x00000005000575e3 */ /* 0x000e640008000800 */
[----:B-1----:R-:W-:Y:S01]  /*2a60*/  MOV R3, UR5 ;  /* 0x0000000500037c02 */ /* 0x002fe20008000f00 */
[----:B------:R-:W-:Y:S06]  /*2a70*/  BRA.U UP0, `(.L_x_50) ;  /* 0x0000000100187547 */ /* 0x000fec000b800000 */
.L_x_51:
[----:B------:R-:W-:Y:S05]  /*2a80*/  NANOSLEEP 0x64 ;  /* 0x000000640000795d */ /* 0x000fea0003800000 */
[----:B------:R-:W-:-:S05]  /*2a90*/  UMOV UR5, 0x10 ;  /* 0x0000001000057882 */ /* 0x000fca0000000000 */
[----:B------:R-:W-:Y:S04]  /*2aa0*/  DEPBAR.LE SB1, 0x36 ;  /* 0x00009d800000791a */ /* 0x000fe80000000000 */
[----:B------:R-:W1:Y:S02]  /*2ab0*/  UTCATOMSWS.FIND_AND_SET.ALIGN UP0, UR5, UR5 ;  /* 0x00000005000575e3 */ /* 0x000e640008000800 */
[----:B-1----:R-:W-:Y:S01]  /*2ac0*/  MOV R3, UR5 ;  /* 0x0000000500037c02 */ /* 0x002fe20008000f00 */
[----:B------:R-:W-:Y:S05]  /*2ad0*/  BRA.U !UP0, `(.L_x_51) ;  /* 0xfffffffd08e87547 */ /* 0x000fea000b83ffff */
.L_x_50:
[-C--:B------:R-:W-:Y:S02]  /*2ae0*/  SHF.L.U32 R2, R2, R3.reuse, RZ ;  /* 0x0000000302027219 */ /* 0x080fe400000006ff */
[----:B------:R-:W-:Y:S01]  /*2af0*/  SHF.L.U32 R0, R0, R3, RZ ;  /* 0x0000000300007219 */ /* 0x000fe200000006ff */
[----:B------:R-:W-:Y:S02]  /*2b00*/  IMAD.SHL.U32 R3, R3, 0x20, RZ ;  /* 0x0000002003037824 */ /* 0x000fe400078e00ff */
[----:B------:R1:W-:Y:S04]  /*2b10*/  ATOMS.OR RZ, [UR4+0x14], R2 ;  /* 0x00001402ffff798c */ /* 0x0003e8000b000004 */
[----:B------:R1:W-:Y:S04]  /*2b20*/  ATOMS.OR RZ, [UR4+0x18], R0 ;  /* 0x00001800ffff798c */ /* 0x0003e8000b000004 */
[----:B------:R1:W-:Y:S01]  /*2b30*/  STS [UR37+0x110], R3 ;  /* 0x00011003ff007988 */ /* 0x0003e20008000825 */
[----:B------:R-:W-:Y:S05]  /*2b40*/  BRA `(.L_x_49) ;  /* 0x0000000000107947 */ /* 0x000fea0003800000 */
.L_x_48:
[----:B------:R-:W-:Y:S02]  /*2b50*/  MOV R0, 0xffffffff ;  /* 0xffffffff00007802 */ /* 0x000fe40000000f00 */
[----:B------:R-:W-:-:S03]  /*2b60*/  MOV R2, 0x2b90 ;  /* 0x00002b9000027802 */ /* 0x000fc60000000f00 */
[----:B------:R1:W-:Y:S04]  /*2b70*/  STS [UR37+0x110], R0 ;  /* 0x00011000ff007988 */ /* 0x0003e80008000825 */
[----:B-1-3-5:R-:W-:Y:S05]  /*2b80*/  CALL.REL.NOINC `($__internal_1_$__cuda_sm10x_tcgen05_guardrail_trap_phase_invalid_during_alloc) ;  /* 0x0000008800c47944 */ /* 0x02afea0003c00000 */
.L_x_49:
[----:B------:R-:W-:Y:S05]  /*2b90*/  WARPSYNC.ALL ;  /* 0x0000000000007948 */ /* 0x000fea0003800000 */
[----:B------:R-:W2:Y:S01]  /*2ba0*/  S2UR UR5, SR_CgaCtaId ;  /* 0x00000000000579c3 */ /* 0x000ea20000008800 */
[----:B------:R-:W-:Y:S01]  /*2bb0*/  UMOV UR4, 0x400 ;  /* 0x0000040000047882 */ /* 0x000fe20000000000 */
[----:B------:R-:W-:-:S06]  /*2bc0*/  NOP ;  /* 0x0000000000007918 */ /* 0x000fcc0000000000 */
[----:B------:R-:W-:Y:S06]  /*2bd0*/  BAR.ARV 0x6, 0xa0 ;  /* 0x0182800000007b1d */ /* 0x000fec0000002000 */
[----:B------:R-:W4:Y:S01]  /*2be0*/  LDCU UR7, c[0x0][0x38c] ;  /* 0x00007180ff0777ac */ /* 0x000f220008000800 */
[----:B------:R-:W-:Y:S01]  /*2bf0*/  IMAD.MOV.U32 R11, RZ, RZ, 0x1 ;  /* 0x00000001ff0b7424 */ /* 0x000fe200078e00ff */
[----:B------:R-:W-:Y:S01]  /*2c00*/  CS2R R8, SRZ ;  /* 0x0000000000087805 */ /* 0x000fe2000001ff00 */
[----:B------:R-:W-:Y:S01]  /*2c10*/  IMAD.MOV.U32 R10, RZ, RZ, RZ ;  /* 0x000000ffff0a7224 */ /* 0x000fe200078e00ff */
[----:B------:R-:W3:Y:S01]  /*2c20*/  LDCU UR6, c[0x0][0x38c] ;  /* 0x00007180ff0677ac */ /* 0x000ee20008000800 */
[----:B------:R-:W-:Y:S01]  /*2c30*/  UMOV UR15, URZ ;  /* 0x000000ff000f7c82 */ /* 0x000fe20008000000 */
[----:B------:R-:W-:Y:S01]  /*2c40*/  UMOV UR14, URZ ;  /* 0x000000ff000e7c82 */ /* 0x000fe20008000000 */
[----:B--2---:R-:W-:Y:S01]  /*2c50*/  ULEA UR5, UR5, UR4, 0x18 ;  /* 0x0000000405057291 */ /* 0x004fe2000f8ec0ff */
[----:B------:R-:W-:Y:S01]  /*2c60*/  UMOV UR24, 0x0 ;  /* 0x0000000000187882 */ /* 0x000fe20000000000 */
[----:B------:R-:W-:-:S02]  /*2c70*/  UMOV UR25, 0x8400490 ;  /* 0x0840049000197882 */ /* 0x000fc40000000000 */
[----:B------:R-:W-:Y:S02]  /*2c80*/  UIADD3 UR10, UPT, UPT, UR5, 0x10800, URZ ;  /* 0x00010800050a7890 */ /* 0x000fe4000fffe0ff */
[----:B------:R-:W-:Y:S02]  /*2c90*/  UIADD3 UR11, UPT, UPT, UR5, 0x1c800, URZ ;  /* 0x0001c800050b7890 */ /* 0x000fe4000fffe0ff */
[----:B----4-:R-:W-:Y:S01]  /*2ca0*/  UIADD3 UR7, UPT, UPT, UR7, 0x3f, URZ ;  /* 0x0000003f07077890 */ /* 0x010fe2000fffe0ff */
[----:B-1----:R-:W1:Y:S01]  /*2cb0*/  LDS R0, [UR5+0x110] ;  /* 0x00011005ff007984 */ /* 0x002e620008000800 */
[----:B------:R-:W-:Y:S02]  /*2cc0*/  USHF.R.U32.HI UR10, URZ, 0x4, UR10 ;  /* 0x00000004ff0a7899 */ /* 0x000fe4000801160a */
[----:B------:R-:W-:Y:S02]  /*2cd0*/  USHF.R.S32.HI UR4, URZ, 0x1f, UR7 ;  /* 0x0000001fff047899 */ /* 0x000fe40008011407 */
[----:B------:R-:W-:-:S02]  /*2ce0*/  USHF.R.U32.HI UR11, URZ, 0x4, UR11 ;  /* 0x00000004ff0b7899 */ /* 0x000fc4000801160b */
[----:B------:R-:W-:Y:S02]  /*2cf0*/  ULEA.HI UR4, UR4, UR7, URZ, 0x6 ;  /* 0x0000000704047291 */ /* 0x000fe4000f8f30ff */
[----:B------:R-:W-:Y:S02]  /*2d00*/  ULOP3.LUT UR10, UR10, 0x3fff, URZ, 0xc0, !UPT ;  /* 0x00003fff0a0a7892 */ /* 0x000fe4000f8ec0ff */
[----:B------:R-:W-:Y:S02]  /*2d10*/  USHF.R.S32.HI UR4, URZ, 0x6, UR4 ;  /* 0x00000006ff047899 */ /* 0x000fe40008011404 */
[----:B------:R-:W-:Y:S02]  /*2d20*/  ULOP3.LUT UR11, UR11, 0x3fff, URZ, 0xc0, !UPT ;  /* 0x00003fff0b0b7892 */ /* 0x000fe4000f8ec0ff */
[----:B------:R-:W-:Y:S01]  /*2d30*/  UISETP.LT.AND UP0, UPT, UR4, 0x1, UPT ;  /* 0x000000010400788c */ /* 0x000fe2000bf01270 */
[----:B------:R-:W-:Y:S01]  /*2d40*/  UMOV UR22, 0x0 ;  /* 0x0000000000167882 */ /* 0x000fe20000000000 */
[----:B------:R-:W-:-:S02]  /*2d50*/  UMOV UR23, 0x8400490 ;  /* 0x0840049000177882 */ /* 0x000fc40000000000 */
[----:B------:R-:W-:Y:S02]  /*2d60*/  USEL UR9, UR4, 0x1, !UP0 ;  /* 0x0000000104097887 */ /* 0x000fe4000c000000 */
[----:B------:R-:W-:Y:S02]  /*2d70*/  ULOP3.LUT UR10, UR10, 0x10000, URZ, 0xfc, !UPT ;  /* 0x000100000a0a7892 */ /* 0x000fe4000f8efcff */
[----:B------:R-:W-:Y:S02]  /*2d80*/  ULOP3.LUT UR11, UR11, 0x10000, URZ, 0xfc, !UPT ;  /* 0x000100000b0b7892 */ /* 0x000fe4000f8efcff */
[----:B------:R-:W-:Y:S02]  /*2d90*/  UIADD3 UR9, UPT, UPT, -UR9, URZ, URZ ;  /* 0x000000ff09097290 */ /* 0x000fe4000fffe1ff */
[----:B---3--:R-:W-:Y:S01]  /*2da0*/  UISETP.GE.AND UP3, UPT, UR6, 0x1, UPT ;  /* 0x000000010600788c */ /* 0x008fe2000bf66270 */
[----:B------:R-:W-:Y:S01]  /*2db0*/  UMOV UR20, 0x0 ;  /* 0x0000000000147882 */ /* 0x000fe20000000000 */
[----:B------:R-:W-:Y:S01]  /*2dc0*/  UMOV UR21, 0x8400490 ;  /* 0x0840049000157882 */ /* 0x000fe20000000000 */
[----:B------:R-:W-:Y:S01]  /*2dd0*/  UMOV UR18, 0x0 ;  /* 0x0000000000127882 */ /* 0x000fe20000000000 */
[----:B------:R-:W-:Y:S01]  /*2de0*/  UMOV UR19, 0x8400490 ;  /* 0x0840049000137882 */ /* 0x000fe20000000000 */
[----:B-1----:R-:W-:-:S15]  /*2df0*/  R2UR UR16, R0 ;  /* 0x00000000001072ca */ /* 0x002fde00000e0000 */
.L_x_58:
[----:B------:R-:W-:Y:S02]  /*2e00*/  LEA R0, R10, UR5, 0x3 ;  /* 0x000000050a007c11 */ /* 0x000fe4000f8e18ff */
[----:B------:R-:W-:Y:S02]  /*2e10*/  SHF.L.U32 R5, R9, 0x1f, RZ ;  /* 0x0000001f09057819 */ /* 0x000fe400000006ff */
[----:B------:R-:W-:Y:S01]  /*2e20*/  PLOP3.LUT P0, PT, PT, PT, UP3, 0x80, 0x8 ;  /* 0x000000000008781c */ /* 0x000fe20003f0f038 */
[----:B------:R-:W-:Y:S01]  /*2e30*/  VIADD R3, R0, 0x90 ;  /* 0x0000009000037836 */ /* 0x000fe20000000000 */
[----:B-1----:R-:W1:Y:S02]  /*2e40*/  SYNCS.PHASECHK.TRANS64.TRYWAIT P1, [R0+URZ+0x80], R5 ;  /* 0x00008005000075a7 */ /* 0x002e6400080211ff */
[----:B-1-3--:R-:W-:Y:S09]  /*2e50*/  @!P1 BRA `(.L_x_52) ;  /* 0x0000008000409947 */ /* 0x00aff20003800000 */
.L_x_142:
[----:B------:R-:W-:Y:S01]  /*2e60*/  LEA R4, R10, UR5, 0x4 ;  /* 0x000000050a047c11 */ /* 0x000fe2000f8e20ff */
[----:B------:R-:W-:Y:S01]  /*2e70*/  @UP3 ULEA UR6, UR14, UR5, 0x3 ;  /* 0x000000050e063291 */ /* 0x000fe2000f8e18ff */
[----:B------:R-:W-:Y:S01]  /*2e80*/  PLOP3.LUT P2, PT, PT, PT, PT, 0x80, 0x8 ;  /* 0x000000000008781c */ /* 0x000fe20003f4f070 */
[----:B------:R-:W-:Y:S01]  /*2e90*/  ULEA UR7, UR15, UR5, 0x3 ;  /* 0x000000050f077291 */ /* 0x000fe2000f8e18ff */
[----:B------:R-:W-:Y:S01]  /*2ea0*/  PRMT R3, RZ, 0x654, R3 ;  /* 0x00000654ff037816 */ /* 0x000fe20000000003 */
[----:B------:R-:W-:Y:S01]  /*2eb0*/  ULEA UR8, UR15, UR16, 0x8 ;  /* 0x000000100f087291 */ /* 0x000fe2000f8e40ff */
[----:B-1----:R-:W1:Y:S01]  /*2ec0*/  LDS.128 R4, [R4+0xf0] ;  /* 0x0000f00004047984 */ /* 0x002e620000000c00 */
[----:B------:R-:W-:Y:S02]  /*2ed0*/  @P0 SHF.L.U32 R2, R8, 0x1f, RZ ;  /* 0x0000001f08020819 */ /* 0x000fe400000006ff */
[----:B------:R-:W-:Y:S01]  /*2ee0*/  SHF.L.U32 R0, R11, 0x1f, RZ ;  /* 0x0000001f0b007819 */ /* 0x000fe200000006ff */
[----:B------:R-:W-:Y:S01]  /*2ef0*/  @!PT LDS RZ, [RZ] ;  /* 0x00000000fffff984 */ /* 0x000fe20000000800 */
[----:B------:R-:W-:Y:S01]  /*2f00*/  @!PT LDS RZ, [RZ] ;  /* 0x00000000fffff984 */ /* 0x000fe20000000800 */
[----:B------:R-:W-:Y:S01]  /*2f10*/  @!PT LDS RZ, [RZ] ;  /* 0x00000000fffff984 */ /* 0x000fe20000000800 */
[----:B------:R-:W-:Y:S01]  /*2f20*/  @!PT LDS RZ, [RZ] ;  /* 0x00000000fffff984 */ /* 0x000fe20000000800 */
[----:B------:R2:W-:Y:S06]  /*2f30*/  MEMBAR.ALL.CTA ;  /* 0x0000000000007992 */ /* 0x0005ec0000008000 */
[----:B--2---:R-:W2:Y:S02]  /*2f40*/  FENCE.VIEW.ASYNC.S ;  /* 0x00000000000073c6 */ /* 0x004ea40000000000 */
[----:B--2---:R2:W-:Y:S01]  /*2f50*/  SYNCS.ARRIVE.TRANS64.RED.A1T0 RZ, [R3+URZ], RZ ;  /* 0x000000ff03ff79a7 */ /* 0x0045e200081004ff */
[----:B------:R2:W3:Y:S01]  /*2f60*/  @P0 SYNCS.PHASECHK.TRANS64.TRYWAIT P2, [UR6], R2 ;  /* 0x00000002ff0005a7 */ /* 0x0004e20008041106 */
[----:B-1----:R-:W-:Y:S01]  /*2f70*/  LOP3.LUT P1, RZ, R6, 0x1, RZ, 0xc0, !PT ;  /* 0x0000000106ff7812 */ /* 0x002fe2000782c0ff */
[----:B------:R-:W1:Y:S02]  /*2f80*/  SYNCS.PHASECHK.TRANS64.TRYWAIT P0, [UR7+0xb0], R0 ;  /* 0x0000b000ff0075a7 */ /* 0x000e640008001107 */
[----:B-123--:R-:W-:Y:S10]  /*2f90*/  @!P0 BRA `(.L_x_53) ;  /* 0x0000008000048947 */ /* 0x00eff40003800000 */
.L_x_144:
[----:B------:R-:W-:Y:S01]  /*2fa0*/  IADD3 R10, PT, PT, R10, 0x1, RZ ;  /* 0x000000010a0a7810 */ /* 0x000fe20007ffe0ff */
[----:B------:R-:W-:Y:S06]  /*2fb0*/  BRA.U !UP3, `(.L_x_54) ;  /* 0x000000010bc07547 */ /* 0x000fec000b800000 */
[----:B------:R-:W-:Y:S01]  /*2fc0*/  UPLOP3.LUT UP4, UPT, UPT, UPT, UPT, 0x40, 0x4 ;  /* 0x000000000004789c */ /* 0x000fe20003f8e870 */
[----:B------:R-:W-:Y:S01]  /*2fd0*/  UMOV UR13, UR9 ;  /* 0x00000009000d7c82 */ /* 0x000fe20008000000 */
[----:B------:R-:W-:Y:S01]  /*2fe0*/  UMOV UR12, UR4 ;  /* 0x00000004000c7c82 */ /* 0x000fe20008000000 */
[----:B------:R-:W-:-:S08]  /*2ff0*/  UMOV UR17, UR14 ;  /* 0x0000000e00117c82 */ /* 0x000fd00008000000 */
.L_x_57:
[----:B------:R-:W-:Y:S02]  /*3000*/  UIADD3 UR13, UPT, UPT, UR13, 0x1, URZ ;  /* 0x000000010d0d7890 */ /* 0x000fe4000fffe0ff */
[----:B--2---:R-:W-:Y:S02]  /*3010*/  ULEA UR6, UR17, UR5, 0x3 ;  /* 0x0000000511067291 */ /* 0x004fe4000f8e18ff */
[----:B------:R-:W-:Y:S01]  /*3020*/  UISETP.NE.AND UP0, UPT, UR13, URZ, UPT ;  /* 0x000000ff0d00728c */ /* 0x000fe2000bf05270 */
[----:B---3--:R-:W-:Y:S10]  /*3030*/  @P2 BRA `(.L_x_55) ;  /* 0x00000000000c2947 */ /* 0x008ff40003800000 */
[----:B-1----:R-:W-:Y:S04]  /*3040*/  SHF.L.U32 R3, R8, 0x1f, RZ ;  /* 0x0000001f08037819 */ /* 0x002fe800000006ff */
[----:B------:R-:W1:Y:S02]  /*3050*/  SYNCS.PHASECHK.TRANS64.TRYWAIT P0, [UR6], R3 ;  /* 0x00000003ff0075a7 */ /* 0x000e640008001106 */
[----:B-1----:R-:W-:Y:S05]  /*3060*/  @!P0 BRA `(.L_x_56) ;  /* 0x0000007c00e88947 */ /* 0x002fea0003800000 */
.L_x_55:
[----:B------:R-:W-:Y:S01]  /*3070*/  UISETP.NE.AND UP1, UPT, UR12, 0x1, UPT ;  /* 0x000000010c00788c */ /* 0x000fe2000bf25270 */
[----:B------:R-:W-:Y:S01]  /*3080*/  PLOP3.LUT P2, PT, PT, PT, PT, 0x80, 0x8 ;  /* 0x000000000008781c */ /* 0x000fe20003f4f070 */
[----:B------:R-:W-:Y:S02]  /*3090*/  UIADD3 UR14, UPT, UPT, UR17, 0x1, URZ ;  /* 0x00000001110e7890 */ /* 0x000fe4000fffe0ff */
[----:B------:R-:W-:Y:S02]  /*30a0*/  ULEA UR28, UR17, UR11, 0xb ;  /* 0x0000000b111c7291 */ /* 0x000fe4000f8e58ff */
[----:B------:R-:W-:Y:S01]  /*30b0*/  UISETP.NE.AND UP2, UPT, UR14, 0x3, UPT ;  /* 0x000000030e00788c */ /* 0x000fe2000bf45270 */
[----:B------:R-:W-:Y:S01]  /*30c0*/  PLOP3.LUT P0, PT, PT, PT, UP1, 0x80, 0x8 ;  /* 0x000000000008781c */ /* 0x000fe20003f0f018 */
[----:B------:R-:W-:Y:S02]  /*30d0*/  UIADD3 UR40, UPT, UPT, UR28, 0x2, URZ ;  /* 0x000000021c287890 */ /* 0x000fe4000fffe0ff */
[----:B------:R-:W-:Y:S02]  /*30e0*/  USEL UR27, URZ, 0x1, UP2 ;  /* 0x00000001ff1b7887 */ /* 0x000fe40009000000 */
[----:B------:R-:W-:Y:S02]  /*30f0*/  USEL UR14, UR14, URZ, UP2 ;  /* 0x000000ff0e0e7287 */ /* 0x000fe40009000000 */
[----:B------:R-:W-:Y:S02]  /*3100*/  UIADD3 UR36, UPT, UPT, UR28, 0x4, URZ ;  /* 0x000000041c247890 */ /* 0x000fe4000fffe0ff */
[----:B------:R-:W-:Y:S01]  /*3110*/  @UP1 ULEA UR26, UR14, UR5, 0x3 ;  /* 0x000000050e1a1291 */ /* 0x000fe2000f8e18ff */
[----:B------:R-:W-:Y:S01]  /*3120*/  LOP3.LUT R8, R8, UR27, RZ, 0x3c, !PT ;  /* 0x0000001b08087c12 */ /* 0x000fe2000f8e3cff */
[----:B------:R-:W-:Y:S02]  /*3130*/  UIADD3 UR32, UPT, UPT, UR28, 0x6, URZ ;  /* 0x000000061c207890 */ /* 0x000fe4000fffe0ff */
[----:B------:R-:W-:Y:S01]  /*3140*/  UIADD3 UR6, UPT, UPT, UR6, 0x18, URZ ;  /* 0x0000001806067890 */ /* 0x000fe2000fffe0ff */
[----:B-1----:R-:W-:Y:S01]  /*3150*/  @P0 SHF.L.U32 R0, R8, 0x1f, RZ ;  /* 0x0000001f08000819 */ /* 0x002fe200000006ff */
[----:B------:R-:W-:Y:S01]  /*3160*/  UIADD3 UR12, UPT, UPT, UR12, -0x1, URZ ;  /* 0xffffffff0c0c7890 */ /* 0x000fe2000fffe0ff */
[----:B------:R-:W-:Y:S02]  /*3170*/  UMOV UR29, 0x40004040 ;  /* 0x40004040001d7882 */ /* 0x000fe40000000000 */
[----:B------:R2:W3:Y:S01]  /*3180*/  @P0 SYNCS.PHASECHK.TRANS64.TRYWAIT P2, [UR26], R0 ;  /* 0x00000000ff0005a7 */ /* 0x0004e2000804111a */
[----:B------:R-:W-:Y:S01]  /*3190*/  ULEA UR26, UR17, UR10, 0xa ;  /* 0x0000000a111a7291 */ /* 0x000fe2000f8e50ff */
[----:B------:R-:W-:Y:S01]  /*31a0*/  UMOV UR27, 0x40004040 ;  /* 0x40004040001b7882 */ /* 0x000fe20000000000 */
[----:B------:R-:W-:Y:S02]  /*31b0*/  UMOV UR41, 0x40004040 ;  /* 0x4000404000297882 */ /* 0x000fe40000000000 */
[----:B------:R-:W-:Y:S02]  /*31c0*/  UIADD3 UR38, UPT, UPT, UR26, 0x2, URZ ;  /* 0x000000021a267890 */ /* 0x000fe4000fffe0ff */
[----:B------:R-:W-:Y:S02]  /*31d0*/  UIADD3 UR34, UPT, UPT, UR26, 0x4, URZ ;  /* 0x000000041a227890 */ /* 0x000fe4000fffe0ff */
[----:B------:R-:W-:Y:S01]  /*31e0*/  UIADD3 UR30, UPT, UPT, UR26, 0x6, URZ ;  /* 0x000000061a1e7890 */ /* 0x000fe2000fffe0ff */
[----:B------:R2:W-:Y:S01]  /*31f0*/  UTCHMMA gdesc[UR26], gdesc[UR28], tmem[UR8], tmem[UR24], idesc[UR25], UP4 ;  /* 0x00ff181c1a0075ea */ /* 0x0005e2000a000008 */
[----:B------:R-:W-:Y:S01]  /*3200*/  UPLOP3.LUT UP4, UPT, UPT, UPT, UPT, 0x80, 0x8 ;  /* 0x000000000008789c */ /* 0x000fe20003f8f070 */
[----:B------:R-:W-:Y:S01]  /*3210*/  UMOV UR39, 0x40004040 ;  /* 0x4000404000277882 */ /* 0x000fe20000000000 */
[----:B------:R-:W-:Y:S01]  /*3220*/  UMOV UR37, 0x40004040 ;  /* 0x4000404000257882 */ /* 0x000fe20000000000 */
[----:B------:R2:W-:Y:S01]  /*3230*/  UTCHMMA gdesc[UR38], gdesc[UR40], tmem[UR8], tmem[UR22], idesc[UR23], UPT ;  /* 0x00ff1628260075ea */ /* 0x0005e2000b800008 */
[----:B------:R-:W-:Y:S01]  /*3240*/  UMOV UR35, 0x40004040 ;  /* 0x4000404000237882 */ /* 0x000fe20000000000 */
[----:B------:R-:W-:Y:S01]  /*3250*/  UMOV UR33, 0x40004040 ;  /* 0x4000404000217882 */ /* 0x000fe20000000000 */
[----:B------:R-:W-:Y:S01]  /*3260*/  UMOV UR31, 0x40004040 ;  /* 0x40004040001f7882 */ /* 0x000fe20000000000 */
[----:B------:R2:W-:Y:S01]  /*3270*/  UTCHMMA gdesc[UR34], gdesc[UR36], tmem[UR8], tmem[UR20], idesc[UR21], UPT ;  /* 0x00ff1424220075ea */ /* 0x0005e2000b800008 */
[----:B------:R2:W-:Y:S01]  /*3280*/  UTCHMMA gdesc[UR30], gdesc[UR32], tmem[UR8], tmem[UR18], idesc[UR19], UPT ;  /* 0x00ff12201e0075ea */ /* 0x0005e2000b800008 */
[----:B------:R2:W-:Y:S01]  /*3290*/  UTCBAR [UR6], URZ ;  /* 0x000000ff060073e9 */ /* 0x0005e200080000ff */
[----:B------:R-:W-:Y:S01]  /*32a0*/  UMOV UR17, UR14 ;  /* 0x0000000e00117c82 */ /* 0x000fe20008000000 */
[----:B------:R-:W-:Y:S05]  /*32b0*/  BRA.U UP0, `(.L_x_57) ;  /* 0xfffffffd00507547 */ /* 0x000fea000b83ffff */
.L_x_54:
[----:B------:R-:W-:Y:S01]  /*32c0*/  UIADD3 UR15, UPT, UPT, UR15, 0x1, URZ ;  /* 0x000000010f0f7890 */ /* 0x000fe2000fffe0ff */
[C---:B------:R-:W-:Y:S01]  /*32d0*/  ISETP.NE.AND P0, PT, R10.reuse, 0x2, PT ;  /* 0x000000020a00780c */ /* 0x040fe20003f05270 */
[----:B------:R-:W-:Y:S02]  /*32e0*/  UIADD3 UR7, UPT, UPT, UR7, 0xa0, URZ ;  /* 0x000000a007077890 */ /* 0x000fe4000fffe0ff */
[----:B------:R-:W-:Y:S01]  /*32f0*/  UISETP.NE.AND UP0, UPT, UR15, 0x2, UPT ;  /* 0x000000020f00788c */ /* 0x000fe2000bf05270 */
[----:B-12---:R-:W-:Y:S02]  /*3300*/  SEL R0, RZ, 0x1, P0 ;  /* 0x00000001ff007807 */ /* 0x006fe40000000000 */
[----:B------:R-:W-:Y:S01]  /*3310*/  SEL R10, R10, RZ, P0 ;  /* 0x000000ff0a0a7207 */ /* 0x000fe20000000000 */
[----:B------:R-:W-:Y:S01]  /*3320*/  USEL UR6, URZ, 0x1, UP0 ;  /* 0x00000001ff067887 */ /* 0x000fe20008000000 */
[----:B------:R-:W-:Y:S01]  /*3330*/  LOP3.LUT R9, R9, R0, RZ, 0x3c, !PT ;  /* 0x0000000009097212 */ /* 0x000fe200078e3cff */
[----:B------:R-:W-:Y:S01]  /*3340*/  USEL UR15, UR15, URZ, UP0 ;  /* 0x000000ff0f0f7287 */ /* 0x000fe20008000000 */
[----:B------:R1:W-:Y:S03]  /*3350*/  UTCBAR [UR7], URZ ;  /* 0x000000ff070073e9 */ /* 0x0003e600080000ff */
[----:B------:R-:W-:Y:S01]  /*3360*/  LOP3.LUT R11, R11, UR6, RZ, 0x3c, !PT ;  /* 0x000000060b0b7c12 */ /* 0x000fe2000f8e3cff */
[----:B------:R-:W-:Y:S07]  /*3370*/  @P1 BRA `(.L_x_58) ;  /* 0xfffffff800a01947 */ /* 0x000fee000383ffff */
[----:B------:R-:W2:Y:S01]  /*3380*/  S2UR UR4, SR_CgaCtaId ;  /* 0x00000000000479c3 */ /* 0x000ea20000008800 */
[----:B------:R-:W-:Y:S01]  /*3390*/  ELECT P0, URZ, PT ;  /* 0x0000000000ff782f */ /* 0x000fe20003800000 */
[----:B------:R-:W-:Y:S01]  /*33a0*/  IMAD.MOV.U32 R0, RZ, RZ, 0x1 ;  /* 0x00000001ff007424 */ /* 0x000fe200078e00ff */
[----:B------:R-:W-:Y:S01]  /*33b0*/  UIADD3 UR5, UPT, UPT, UR5, 0xb0, URZ ;  /* 0x000000b005057890 */ /* 0x000fe2000fffe0ff */
[----:B------:R-:W-:Y:S01]  /*33c0*/  SHF.L.U32 R3, R11, 0x1f, RZ ;  /* 0x0000001f0b037819 */ /* 0x000fe200000006ff */
[----:B------:R-:W-:-:S03]  /*33d0*/  UMOV UR6, 0x40 ;  /* 0x0000004000067882 */ /* 0x000fc60000000000 */
[----:B------:R-:W-:Y:S01]  /*33e0*/  UVIRTCOUNT.DEALLOC.SMPOOL 0x80 ;  /* 0x000000800000784c */ /* 0x000fe20000000000 */
[----:B--2---:R-:W-:Y:S02]  /*33f0*/  ULEA UR4, UR4, UR6, 0x18 ;  /* 0x0000000604047291 */ /* 0x004fe4000f8ec0ff */
[----:B------:R-:W-:-:S07]  /*3400*/  ULEA UR6, UR15, UR5, 0x3 ;  /* 0x000000050f067291 */ /* 0x000fce000f8e18ff */
[----:B------:R2:W-:Y:S02]  /*3410*/  @P0 STS.U8 [UR4+0x1c], R0 ;  /* 0x00001c00ff000988 */ /* 0x0005e40008000004 */
[----:B------:R-:W4:Y:S02]  /*3420*/  SYNCS.PHASECHK.TRANS64.TRYWAIT P0, [UR6], R3 ;  /* 0x00000003ff0075a7 */ /* 0x000f240008001106 */
[----:B--2-4-:R-:W-:Y:S05]  /*3430*/  @!P0 BRA `(.L_x_59) ;  /* 0x0000007c000c8947 */ /* 0x014fea0003800000 */
.L_x_147:
[----:B-1----:R-:W-:-:S04]  /*3440*/  UIADD3 UR7, UPT, UPT, UR15, 0x1, URZ ;  /* 0x000000010f077890 */ /* 0x002fc8000fffe0ff */
[----:B------:R-:W-:-:S04]  /*3450*/  UISETP.NE.AND UP0, UPT, UR7, 0x2, UPT ;  /* 0x000000020700788c */ /* 0x000fc8000bf05270 */
[----:B------:R-:W-:Y:S02]  /*3460*/  USEL UR6, URZ, 0x1, UP0 ;  /* 0x00000001ff067887 */ /* 0x000fe40008000000 */
[----:B------:R-:W-:-:S04]  /*3470*/  USEL UR7, UR7, URZ, UP0 ;  /* 0x000000ff07077287 */ /* 0x000fc80008000000 */
[----:B------:R-:W-:Y:S01]  /*3480*/  ULEA UR7, UR7, UR5, 0x3 ;  /* 0x0000000507077291 */ /* 0x000fe2000f8e18ff */
[----:B--2---:R-:W-:-:S04]  /*3490*/  LOP3.LUT R3, R11, UR6, RZ, 0x3c, !PT ;  /* 0x000000060b037c12 */ /* 0x004fc8000f8e3cff */
[----:B------:R-:W-:-:S04]  /*34a0*/  SHF.L.U32 R3, R3, 0x1f, RZ ;  /* 0x0000001f03037819 */ /* 0x000fc800000006ff */
[----:B------:R-:W1:Y:S02]  /*34b0*/  SYNCS.PHASECHK.TRANS64.TRYWAIT P0, [UR7], R3 ;  /* 0x00000003ff0075a7 */ /* 0x000e640008001107 */
[----:B-1----:R-:W-:Y:S05]  /*34c0*/  @!P0 BRA `(.L_x_60) ;  /* 0x0000007c00008947 */ /* 0x002fea0003800000 */
.L_x_149:
[----:B------:R-:W-:Y:S01]  /*34d0*/  NOP ;  /* 0x0000000000007918 */ /* 0x000fe20000000000 */
[----:B-1----:R-:W1:Y:S01]  /*34e0*/  LDS R0, [UR4+0x14] ;  /* 0x00001404ff007984 */ /* 0x002e620008000800 */
[----:B------:R-:W-:Y:S01]  /*34f0*/  ULOP3.LUT UR6, UR16, 0xffff, URZ, 0xc0, !UPT ;  /* 0x0000ffff10067892 */ /* 0x000fe2000f8ec0ff */
[----:B------:R-:W-:Y:S01]  /*3500*/  UMOV UR8, 0xffff ;  /* 0x0000ffff00087882 */ /* 0x000fe20000000000 */
[----:B------:R-:W-:Y:S02]  /*3510*/  UMOV UR5, 0x1 ;  /* 0x0000000100057882 */ /* 0x000fe40000000000 */
[----:B------:R-:W-:-:S04]  /*3520*/  USHF.R.U32.HI UR6, URZ, 0x5, UR6 ;  /* 0x00000005ff067899 */ /* 0x000fc80008011606 */
[----:B------:R-:W-:Y:S02]  /*3530*/  USHF.L.U32 UR8, UR8, UR6, URZ ;  /* 0x0000000608087299 */ /* 0x000fe400080006ff */
[----:B------:R-:W-:-:S04]  /*3540*/  USHF.L.U32 UR5, UR5, UR6, URZ ;  /* 0x0000000605057299 */ /* 0x000fc800080006ff */
[----:B-1----:R-:W-:-:S04]  /*3550*/  LOP3.LUT R0, R0, UR8, RZ, 0xc0, !PT ;  /* 0x0000000800007c12 */ /* 0x002fc8000f8ec0ff */
[----:B------:R-:W-:-:S13]  /*3560*/  ISETP.NE.AND P0, PT, R0, UR8, PT ;  /* 0x0000000800007c0c */ /* 0x000fda000bf05270 */
[----:B------:R-:W-:Y:S05]  /*3570*/  @P0 BRA `(.L_x_61) ;  /* 0x0000000000580947 */ /* 0x000fea0003800000 */
[----:B------:R-:W1:Y:S02]  /*3580*/  LDS R0, [UR4+0x18] ;  /* 0x00001804ff007984 */ /* 0x000e640008000800 */
[----:B-1----:R-:W-:-:S04]  /*3590*/  LOP3.LUT R0, R0, UR5, RZ, 0xc0, !PT ;  /* 0x0000000500007c12 */ /* 0x002fc8000f8ec0ff */
[----:B------:R-:W-:-:S13]  /*35a0*/  ISETP.NE.AND P0, PT, R0, UR5, PT ;  /* 0x0000000500007c0c */ /* 0x000fda000bf05270 */
[----:B------:R-:W-:Y:S05]  /*35b0*/  @P0 BRA `(.L_x_62) ;  /* 0x00000000003c0947 */ /* 0x000fea0003800000 */
[----:B------:R-:W1:Y:S01]  /*35c0*/  S2R R2, SR_LANEID ;  /* 0x0000000000027919 */ /* 0x000e620000000000 */
[----:B------:R-:W-:Y:S01]  /*35d0*/  ULOP3.LUT UR8, URZ, UR8, URZ, 0x33, !UPT ;  /* 0x00000008ff087292 */ /* 0x000fe2000f8e33ff */
[----:B------:R-:W-:Y:S01]  /*35e0*/  LOP3.LUT R4, RZ, UR5, RZ, 0x33, !PT ;  /* 0x00000005ff047c12 */ /* 0x000fe2000f8e33ff */
[----:B------:R-:W-:Y:S02]  /*35f0*/  VOTEU.ANY UR7, UPT, PT ;  /* 0x0000000000077886 */ /* 0x000fe400038e0100 */
[----:B------:R-:W-:Y:S01]  /*3600*/  UFLO.U32 UR7, UR7 ;  /* 0x00000007000772bd */ /* 0x000fe200080e0000 */
[----:B------:R-:W2:Y:S01]  /*3610*/  REDUX UR5, R4 ;  /* 0x00000000040573c4 */ /* 0x000ea20000000000 */
[----:B------:R-:W-:-:S06]  /*3620*/  IMAD.U32 R0, RZ, RZ, UR8 ;  /* 0x00000008ff007e24 */ /* 0x000fcc000f8e00ff */
[----:B------:R4:W-:Y:S01]  /*3630*/  UTCATOMSWS.AND URZ, UR8 ;  /* 0x0000000800ff79e3 */ /* 0x0009e20008000000 */
[----:B------:R-:W3:Y:S01]  /*3640*/  REDUX UR6, R0 ;  /* 0x00000000000673c4 */ /* 0x000ee20000000000 */
[----:B-1----:R-:W-:Y:S01]  /*3650*/  ISETP.EQ.U32.AND P0, PT, R2, UR7, PT ;  /* 0x0000000702007c0c */ /* 0x002fe2000bf02070 */
[----:B--2---:R-:W-:Y:S01]  /*3660*/  IMAD.U32 R2, RZ, RZ, UR5 ;  /* 0x00000005ff027e24 */ /* 0x004fe2000f8e00ff */
[----:B---3--:R-:W-:-:S11]  /*3670*/  MOV R3, UR6 ;  /* 0x0000000600037c02 */ /* 0x008fd60008000f00 */
[----:B------:R4:W-:Y:S04]  /*3680*/  @P0 ATOMS.AND RZ, [UR4+0x14], R3 ;  /* 0x00001403ffff098c */ /* 0x0009e8000a800004 */
[----:B------:R4:W-:Y:S01]  /*3690*/  @P0 ATOMS.AND RZ, [UR4+0x18], R2 ;  /* 0x00001802ffff098c */ /* 0x0009e2000a800004 */
[----:B------:R-:W-:Y:S05]  /*36a0*/  BRA `(.L_x_63) ;  /* 0x0000000000147947 */ /* 0x000fea0003800000 */
.L_x_62:
[----:B------:R-:W-:Y:S02]  /*36b0*/  MOV R2, 0x36d0 ;  /* 0x000036d000027802 */ /* 0x000fe40000000f00 */
[----:B---3-5:R-:W-:Y:S05]  /*36c0*/  CALL.REL.NOINC `($__internal_0_$__cuda_sm10x_tcgen05_guardrail_trap_col_being_dealloced_not_returned_by_alloc) ;  /* 0x0000007c00e87944 */ /* 0x028fea0003c00000 */
[----:B------:R-:W-:Y:S05]  /*36d0*/  BRA `(.L_x_63) ;  /* 0x0000000000087947 */ /* 0x000fea0003800000 */
.L_x_61:
[----:B------:R-:W-:Y:S02]  /*36e0*/  MOV R2, 0x3700 ;  /* 0x0000370000027802 */ /* 0x000fe40000000f00 */
[----:B---3-5:R-:W-:Y:S05]  /*36f0*/  CALL.REL.NOINC `($__internal_2_$__cuda_sm10x_tcgen05_guardrail_trap_unallocated_columns_being_dealloced) ;  /* 0x0000007c00f47944 */ /* 0x028fea0003c00000 */
.L_x_63:
[----:B------:R-:W-:Y:S01]  /*3700*/  NOP ;  /* 0x0000000000007918 */ /* 0x000fe20000000000 */
[----:B----4-:R-:W-:Y:S05]  /*3710*/  EXIT ;  /* 0x000000000000794d */ /* 0x010fea0003800000 */
.L_x_47:
[----:B------:R-:W-:-:S09]  /*3720*/  UISETP.NE.OR UP3, UPT, UR8, 0x3, UP3 ;  /* 0x000000030800788c */ /* 0x000fd20009f65670 */
[----:B------:R-:W-:Y:S05]  /*3730*/  BRA.U UP3, `(.L_x_64) ;  /* 0x0000001103147547 */ /* 0x000fea000b800000 */
[----:B------:R-:W1:Y:S01]  /*3740*/  LDC R0, c[0x0][0xb30] ;  /* 0x0002cc00ff007b82 */ /* 0x000e620000000800 */
[----:B------:R-:W2:Y:S01]  /*3750*/  LDCU.64 UR8, c[0x0][0x888] ;  /* 0x00011100ff0877ac */ /* 0x000ea20008000a00 */
[----:B------:R-:W-:Y:S02]  /*3760*/  HFMA2 R29, -RZ, RZ, 0, 0 ;  /* 0x00000000ff1d7431 */ /* 0x000fe400000001ff */
[----:B------:R-:W-:Y:S01]  /*3770*/  IMAD.MOV.U32 R31, RZ, RZ, 0x1 ;  /* 0x00000001ff1f7424 */ /* 0x000fe200078e00ff */
[----:B------:R-:W-:Y:S01]  /*3780*/  MOV R23, 0x4000 ;  /* 0x0000400000177802 */ /* 0x000fe20000000f00 */
[----:B------:R-:W4:Y:S01]  /*3790*/  LDCU.64 UR4, c[0x0][0x890] ;  /* 0x00011200ff0477ac */ /* 0x000f220008000a00 */
[----:B------:R-:W-:Y:S01]  /*37a0*/  IMAD.MOV.U32 R30, RZ, RZ, RZ ;  /* 0x000000ffff1e7224 */ /* 0x000fe200078e00ff */
[----:B------:R-:W3:Y:S01]  /*37b0*/  LDC R19, c[0x0][0x370] ;  /* 0x0000dc00ff137b82 */ /* 0x000ee20000000800 */
[----:B------:R-:W-:Y:S01]  /*37c0*/  UMOV UR7, 0x400 ;  /* 0x0000040000077882 */ /* 0x000fe20000000000 */
[----:B------:R-:W-:-:S02]  /*37d0*/  UPLOP3.LUT UP0, UPT, UPT, UPT, UPT, 0x40, 0x4 ;  /* 0x000000000004789c */ /* 0x000fc40003f0e870 */
[----:B------:R-:W-:-:S04]  /*37e0*/  ULEA UR7, UR37, UR7, 0x18 ;  /* 0x0000000725077291 */ /* 0x000fc8000f8ec0ff */
[----:B------:R-:W3:Y:S01]  /*37f0*/  LDC R2, c[0x0][0xb0c] ;  /* 0x0002c300ff027b82 */ /* 0x000ee20000000800 */
[----:B------:R-:W-:Y:S02]  /*3800*/  UIADD3 UR13, UPT, UPT, UR7, 0x48, URZ ;  /* 0x00000048070d7890 */ /* 0x000fe4000fffe0ff */
[----:B--2---:R-:W-:Y:S02]  /*3810*/  UISETP.NE.U32.AND UP2, UPT, UR8, URZ, UPT ;  /* 0x000000ff0800728c */ /* 0x004fe4000bf45070 */
[----:B------:R-:W-:Y:S02]  /*3820*/  UIADD3 UR33, UPT, UPT, UR7, 0x30, URZ ;  /* 0x0000003007217890 */ /* 0x000fe4000fffe0ff */
[----:B----4-:R-:W-:Y:S01]  /*3830*/  UISETP.NE.U32.AND UP3, UPT, UR4, URZ, UPT ;  /* 0x000000ff0400728c */ /* 0x010fe2000bf65070 */
[----:B------:R-:W2:Y:S01]  /*3840*/  LDC R18, c[0x0][0xb20] ;  /* 0x0002c800ff127b82 */ /* 0x000ea20000000800 */
[----:B-1----:R-:W-:Y:S01]  /*3850*/  ISETP.NE.AND P1, PT, R0, 0x1, PT ;  /* 0x000000010000780c */ /* 0x002fe20003f25270 */
[----:B------:R-:W-:-:S02]  /*3860*/  UISETP.NE.AND.EX UP2, UPT, UR9, URZ, UPT, UP2 ;  /* 0x000000ff0900728c */ /* 0x000fc4000bf45320 */
[----:B------:R-:W-:Y:S02]  /*3870*/  UIADD3 UR25, UPT, UPT, UR7, 0x38, URZ ;  /* 0x0000003807197890 */ /* 0x000fe4000fffe0ff */
[----:B------:R-:W-:Y:S02]  /*3880*/  UIADD3 UR17, UPT, UPT, UR7, 0x40, URZ ;  /* 0x0000004007117890 */ /* 0x000fe4000fffe0ff */
[----:B------:R-:W1:Y:S01]  /*3890*/  LDC.64 R32, c[0x0][0x348] ;  /* 0x0000d200ff207b82 */ /* 0x000e620000000a00 */
[----:B------:R-:W-:Y:S02]  /*38a0*/  UPRMT UR13, UR37, 0x654, UR13 ;  /* 0x00000654250d7896 */ /* 0x000fe4000800000d */
[----:B------:R-:W-:-:S05]  /*38b0*/  UISETP.NE.AND.EX UP3, UPT, UR5, URZ, UPT, UP3 ;  /* 0x000000ff0500728c */ /* 0x000fca000bf65330 */
[----:B------:R-:W4:Y:S08]  /*38c0*/  LDC.64 R16, c[0x0][0xb10] ;  /* 0x0002c400ff107b82 */ /* 0x000f300000000a00 */
[----:B------:R-:W1:Y:S08]  /*38d0*/  LDC.64 R6, c[0x0][0xb18] ;  /* 0x0002c600ff067b82 */ /* 0x000e700000000a00 */
[----:B------:R-:W1:Y:S08]  /*38e0*/  LDC.64 R4, c[0x0][0xb28] ;  /* 0x0002ca00ff047b82 */ /* 0x000e700000000a00 */
[----:B--23--:R-:W1:Y:S02]  /*38f0*/  LDC R22, c[0x0][0x374] ;  /* 0x0000dd00ff167b82 */ /* 0x00ce640000000800 */
.L_x_75:
[C---:B------:R-:W-:Y:S02]  /*3900*/  LEA R0, R30.reuse, UR7, 0x3 ;  /* 0x000000071e007c11 */ /* 0x040fe4000f8e18ff */
[----:B------:R-:W-:Y:S02]  /*3910*/  SHF.L.U32 R3, R29, 0x1f, RZ ;  /* 0x0000001f1d037819 */ /* 0x000fe400000006ff */
[----:B------:R-:W-:Y:S02]  /*3920*/  LEA R24, R30, UR7, 0x4 ;  /* 0x000000071e187c11 */ /* 0x000fe4000f8e20ff */
[----:B--2---:R-:W2:Y:S02]  /*3930*/  SYNCS.PHASECHK.TRANS64.TRYWAIT P0, [R0+URZ+0x80], R3 ;  /* 0x00008003000075a7 */ /* 0x004ea400080011ff */
[----:B--2---:R-:W-:Y:S05]  /*3940*/  @!P0 BRA `(.L_x_65) ;  /* 0x0000007400f88947 */ /* 0x004fea0003800000 */
.L_x_150:
[----:B------:R-:W-:Y:S01]  /*3950*/  ISETP.GE.AND P0, PT, R72, 0x1, PT ;  /* 0x000000014800780c */ /* 0x000fe20003f06270 */
[----:B------:R-:W3:Y:S01]  /*3960*/  LDS.128 R24, [R24+0xf0] ;  /* 0x0000f00018187984 */ /* 0x000ee20000000c00 */
[----:B--2---:R-:W-:Y:S01]  /*3970*/  VIADD R0, R0, 0x90 ;  /* 0x0000009000007836 */ /* 0x004fe20000000000 */
[----:B------:R-:W-:Y:S01]  /*3980*/  @!PT LDS RZ, [RZ] ;  /* 0x00000000fffff984 */ /* 0x000fe20000000800 */
[----:B------:R-:W-:Y:S01]  /*3990*/  @!PT LDS RZ, [RZ] ;  /* 0x00000000fffff984 */ /* 0x000fe20000000800 */
[----:B------:R-:W-:Y:S01]  /*39a0*/  @!PT LDS RZ, [RZ] ;  /* 0x00000000fffff984 */ /* 0x000fe20000000800 */
[----:B------:R-:W-:Y:S01]  /*39b0*/  @!PT LDS RZ, [RZ] ;  /* 0x00000000fffff984 */ /* 0x000fe20000000800 */
[----:B------:R2:W-:Y:S06]  /*39c0*/  MEMBAR.ALL.CTA ;  /* 0x0000000000007992 */ /* 0x0005ec0000008000 */
[----:B--2---:R-:W2:Y:S01]  /*39d0*/  FENCE.VIEW.ASYNC.S ;  /* 0x00000000000073c6 */ /* 0x004ea20000000000 */
[----:B------:R-:W-:Y:S04]  /*39e0*/  PRMT R0, RZ, 0x654, R0 ;  /* 0x00000654ff007816 */ /* 0x000fe80000000000 */
[----:B--2---:R2:W-:Y:S01]  /*39f0*/  SYNCS.ARRIVE.TRANS64.RED.A1T0 RZ, [R0+URZ], RZ ;  /* 0x000000ff00ff79a7 */ /* 0x0045e200081004ff */
[----:B---3--:R-:W-:Y:S11]  /*3a00*/  LOP3.LUT P3, RZ, R26, 0x1, RZ, 0xc0, !PT ;  /* 0x000000011aff7812 */ /* 0x008ff6000786c0ff */
[----:B------:R-:W-:Y:S02]  /*3a10*/  @!UPT UIADD3 URZ, UPT, UPT, URZ, URZ, URZ ;  /* 0x000000fffffff290 */ /* 0x000fe4000fffe0ff */
[----:B------:R-:W-:Y:S02]  /*3a20*/  @P3 MOV R13, R24 ;  /* 0x00000018000d3202 */ /* 0x000fe40000000f00 */
[----:B------:R-:W-:Y:S01]  /*3a30*/  @P3 LOP3.LUT R8, R25, 0xffff, RZ, 0xc0, !PT ;  /* 0x0000ffff19083812 */ /* 0x000fe200078ec0ff */
[----:B--2---:R-:W-:Y:S06]  /*3a40*/  @!P0 BRA `(.L_x_66) ;  /* 0x0000000000a48947 */ /* 0x004fec0003800000 */
[----:B-1----:R-:W-:Y:S01]  /*3a50*/  IMAD.HI.U32 R35, R22, R7, RZ ;  /* 0x0000000716237227 */ /* 0x002fe200078e00ff */
[----:B------:R-:W-:Y:S02]  /*3a60*/  ISETP.NE.AND P0, PT, R6, 0x1, PT ;  /* 0x000000010600780c */ /* 0x000fe40003f05270 */
[----:B------:R-:W-:Y:S01]  /*3a70*/  ISETP.NE.AND P2, PT, R72, 0x1, PT ;  /* 0x000000014800780c */ /* 0x000fe20003f45270 */
[----:B----4-:R-:W-:Y:S01]  /*3a80*/  IMAD.HI.U32 R34, R19, R16, RZ ;  /* 0x0000001013227227 */ /* 0x010fe200078e00ff */
[----:B------:R-:W-:Y:S02]  /*3a90*/  SHF.R.U32.HI R35, RZ, R18, R35 ;  /* 0x00000012ff237219 */ /* 0x000fe40000011623 */
[----:B------:R-:W-:Y:S01]  /*3aa0*/  ISETP.NE.AND P4, PT, R2, 0x1, PT ;  /* 0x000000010200780c */ /* 0x000fe20003f85270 */
[----:B------:R-:W-:Y:S01]  /*3ab0*/  IMAD.HI.U32 R36, R13, R16, RZ ;  /* 0x000000100d247227 */ /* 0x000fe200078e00ff */
[----:B------:R-:W-:Y:S02]  /*3ac0*/  SHF.R.U32.HI R34, RZ, R17, R34 ;  /* 0x00000011ff227219 */ /* 0x000fe40000011622 */
[----:B------:R-:W-:Y:S01]  /*3ad0*/  SEL R3, R22, R35, !P0 ;  /* 0x0000002316037207 */ /* 0x000fe20004000000 */
[C---:B------:R-:W-:Y:S01]  /*3ae0*/  IMAD.HI.U32 R35, R8.reuse, R7, RZ ;  /* 0x0000000708237227 */ /* 0x040fe200078e00ff */
[----:B------:R-:W-:Y:S02]  /*3af0*/  SEL R11, R19, R34, !P4 ;  /* 0x00000022130b7207 */ /* 0x000fe40006000000 */
[----:B------:R-:W-:Y:S01]  /*3b00*/  SHF.R.U32.HI R36, RZ, R17, R36 ;  /* 0x00000011ff247219 */ /* 0x000fe20000011624 */
[----:B------:R-:W-:Y:S01]  /*3b10*/  IMAD.HI.U32 R38, R3, R4, RZ ;  /* 0x0000000403267227 */ /* 0x000fe200078e00ff */
[----:B------:R-:W-:Y:S03]  /*3b20*/  SHF.R.U32.HI R35, RZ, R18, R35 ;  /* 0x00000012ff237219 */ /* 0x000fe60000011623 */
[----:B------:R-:W-:Y:S01]  /*3b30*/  IMAD.HI.U32 R34, R11, R4, RZ ;  /* 0x000000040b227227 */ /* 0x000fe200078e00ff */
[----:B------:R-:W-:Y:S02]  /*3b40*/  @P2 SHF.R.U32.HI R3, RZ, R5, R38 ;  /* 0x00000005ff032219 */ /* 0x000fe40000011626 */
[----:B------:R-:W-:Y:S02]  /*3b50*/  SEL R9, R8, R35, !P0 ;  /* 0x0000002308097207 */ /* 0x000fe40004000000 */
[----:B------:R-:W-:Y:S01]  /*3b60*/  @P2 SHF.R.U32.HI R11, RZ, R5, R34 ;  /* 0x00000005ff0b2219 */ /* 0x000fe20000011622 */
[C---:B------:R-:W-:Y:S01]  /*3b70*/  IMAD R10, R72.reuse, R3, RZ ;  /* 0x00000003480a7224 */ /* 0x040fe200078e02ff */
[----:B------:R-:W-:Y:S01]  /*3b80*/  SEL R3, R13, R36, !P4 ;  /* 0x000000240d037207 */ /* 0x000fe20006000000 */
[C---:B------:R-:W-:Y:S03]  /*3b90*/  IMAD.HI.U32 R14, R9.reuse, R4, RZ ;  /* 0x00000004090e7227 */ /* 0x040fe600078e00ff */
[----:B------:R-:W-:Y:S01]  /*3ba0*/  ISETP.GE.AND P0, PT, R9, R10, PT ;  /* 0x0000000a0900720c */ /* 0x000fe20003f06270 */
[C---:B------:R-:W-:Y:S01]  /*3bb0*/  IMAD R12, R72.reuse, R11, RZ ;  /* 0x0000000b480c7224 */ /* 0x040fe200078e02ff */
[-C--:B------:R-:W-:Y:S04]  /*3bc0*/  SHF.R.U32.HI R14, RZ, R5.reuse, R14 ;  /* 0x00000005ff0e7219 */ /* 0x080fe8000001160e */
[----:B------:R-:W-:Y:S02]  /*3bd0*/  ISETP.GE.OR P0, PT, R3, R12, P0 ;  /* 0x0000000c0300720c */ /* 0x000fe40000706670 */
[----:B------:R-:W-:Y:S05]  /*3be0*/  SEL R15, R9, R14, !P2 ;  /* 0x0000000e090f7207 */ /* 0x000fea0005000000 */
[----:B------:R-:W-:Y:S04]  /*3bf0*/  IMAD.MOV R14, RZ, RZ, -R15 ;  /* 0x000000ffff0e7224 */ /* 0x000fe800078e0a0f */
[----:B------:R-:W-:Y:S02]  /*3c00*/  IMAD R14, R72, R14, R9 ;  /* 0x0000000e480e7224 */ /* 0x000fe400078e0209 */
[C---:B------:R-:W-:Y:S05]  /*3c10*/  @!P0 IMAD.HI.U32 R10, R3.reuse, R4, RZ ;  /* 0x00000004030a8227 */ /* 0x040fea00078e00ff */
[----:B------:R-:W-:Y:S04]  /*3c20*/  @!P0 SHF.R.U32.HI R10, RZ, R5, R10 ;  /* 0x00000005ff0a8219 */ /* 0x000fe8000001160a */
[----:B------:R-:W-:Y:S01]  /*3c30*/  @!P0 SEL R0, R3, R10, !P2 ;  /* 0x0000000a03008207 */ /* 0x000fe20005000000 */
[----:B------:R-:W-:Y:S03]  /*3c40*/  IMAD.MOV R10, RZ, RZ, -R3 ;  /* 0x000000ffff0a7224 */ /* 0x000fe600078e0a03 */
[----:B------:R-:W-:Y:S01]  /*3c50*/  @!P0 IADD3 R15, PT, PT, R15, -R0, RZ ;  /* 0x800000000f0f8210 */ /* 0x000fe20007ffe0ff */
[----:B------:R-:W-:Y:S01]  /*3c60*/  @!P0 IMAD R0, R11, R14, R0 ;  /* 0x0000000e0b008224 */ /* 0x000fe200078e0200 */
[----:B------:R-:W-:Y:S01]  /*3c70*/  IADD3 R11, PT, PT, -R9, RZ, RZ ;  /* 0x000000ff090b7210 */ /* 0x000fe20007ffe1ff */
[----:B------:R-:W-:Y:S02]  /*3c80*/  IMAD R13, R2, R10, R13 ;  /* 0x0000000a020d7224 */ /* 0x000fe400078e020d */
[----:B------:R-:W-:Y:S02]  /*3c90*/  @!P0 IMAD R9, R15, R72, R3 ;  /* 0x000000480f098224 */ /* 0x000fe400078e0203 */
[----:B------:R-:W-:Y:S02]  /*3ca0*/  @!P0 IMAD.MOV.U32 R3, RZ, RZ, R0 ;  /* 0x000000ffff038224 */ /* 0x000fe400078e0000 */
[----:B------:R-:W-:Y:S02]  /*3cb0*/  IMAD R8, R6, R11, R8 ;  /* 0x0000000b06087224 */ /* 0x000fe400078e0208 */
[----:B------:R-:W-:Y:S02]  /*3cc0*/  IMAD R13, R3, R2, R13 ;  /* 0x00000002030d7224 */ /* 0x000fe400078e020d */
[----:B------:R-:W-:Y:S02]  /*3cd0*/  IMAD R8, R9, R6, R8 ;  /* 0x0000000609087224 */ /* 0x000fe400078e0208 */
.L_x_66:
[----:B------:R-:W-:Y:S05]  /*3ce0*/  BRA.U UP0, `(.L_x_67) ;  /* 0x0000000100107547 */ /* 0x000fea000b800000 */
[----:B------:R-:W-:Y:S04]  /*3cf0*/  MOV R0, UR6 ;  /* 0x0000000600007c02 */ /* 0x000fe80008000f00 */
[----:B------:R-:W-:Y:S04]  /*3d00*/  SHF.L.U32 R3, R0, 0x1f, RZ ;  /* 0x0000001f00037819 */ /* 0x000fe800000006ff */
[----:B------:R-:W2:Y:S02]  /*3d10*/  SYNCS.PHASECHK.TRANS64.TRYWAIT P0, [UR7+0x78], R3 ;  /* 0x00007803ff0075a7 */ /* 0x000ea40008001107 */
[----:B--2---:R-:W-:Y:S05]  /*3d20*/  @!P0 BRA `(.L_x_68) ;  /* 0x0000007400148947 */ /* 0x004fea0003800000 */
.L_x_67:
[----:B------:R-:W-:Y:S02]  /*3d30*/  R2UR UR35, R21 ;  /* 0x00000000152372ca */ /* 0x000fe400000e0000 */
[----:B------:R-:W-:Y:S02]  /*3d40*/  R2UR UR34, R20 ;  /* 0x00000000142272ca */ /* 0x000fe400000e0000 */
[----:B------:R-:W-:Y:S02]  /*3d50*/  ISETP.NE.U32.AND P2, PT, RZ, UR4, PT ;  /* 0x00000004ff007c0c */ /* 0x000fe4000bf45070 */
[----:B------:R-:W-:Y:S02]  /*3d60*/  SHF.L.U32 R12, R31, 0x1f, RZ ;  /* 0x0000001f1f0c7819 */ /* 0x000fe400000006ff */
[----:B------:R-:W-:Y:S05]  /*3d70*/  ISETP.NE.AND.EX P2, PT, RZ, UR5, PT, P2 ;  /* 0x00000005ff007c0c */ /* 0x000fea000bf45320 */
[----:B------:R-:W-:Y:S02]  /*3d80*/  USHF.L.U32 UR35, UR35, 0x7, URZ ;  /* 0x0000000723237899 */ /* 0x000fe400080006ff */
[----:B------:R-:W-:Y:S01]  /*3d90*/  USHF.L.U32 UR34, UR34, 0x8, URZ ;  /* 0x0000000822227899 */ /* 0x000fe200080006ff */
[----:B------:R-:W-:Y:S11]  /*3da0*/  BRA.U !UP3, `(.L_x_69) ;  /* 0x000000010b347547 */ /* 0x000ff6000b800000 */
[----:B------:R-:W-:Y:S01]  /*3db0*/  UPLOP3.LUT UP1, UPT, UPT, UPT, UP2, 0x80, 0x8 ;  /* 0x000000000008789c */ /* 0x000fe20003f2f020 */
[----:B--2---:R-:W-:Y:S02]  /*3dc0*/  HFMA2 R0, -RZ, RZ, 0, 5.9604644775390625e-08 ;  /* 0x00000001ff007431 */ /* 0x004fe400000001ff */
[----:B------:R-:W-:Y:S03]  /*3dd0*/  IMAD.MOV.U32 R159, RZ, RZ, 0x1 ;  /* 0x00000001ff9f7424 */ /* 0x000fe600078e00ff */
[----:B------:R-:W-:Y:S05]  /*3de0*/  PLOP3.LUT P0, PT, PT, PT, UP1, 0x80, 0x8 ;  /* 0x000000000008781c */ /* 0x000fea0003f0f018 */
[----:B------:R-:W2:Y:S01]  /*3df0*/  @UP1 LDCU.64 UR10, c[0x0][0x888] ;  /* 0x00011100ff0a17ac */ /* 0x000ea20008000a00 */
[----:B------:R-:W-:Y:S07]  /*3e00*/  @UP1 UIMAD UR8, UR36, UR4, URZ ;  /* 0x00000004240812a4 */ /* 0x000fee000f8e02ff */
[----:B------:R-:W-:Y:S01]  /*3e10*/  @!P0 PRMT R159, R0, 0x7610, R159 ;  /* 0x00007610009f8816 */ /* 0x000fe2000000009f */
[----:B--2---:R-:W-:Y:S03]  /*3e20*/  @UP1 UIMAD.WIDE UR10, UR8, 0x4, UR10 ;  /* 0x00000004080a18a5 */ /* 0x004fe6000f8e020a */
[----:B------:R-:W2:Y:S03]  /*3e30*/  @!UP1 LDCU UR8, c[0x0][0x880] ;  /* 0x00011000ff0897ac */ /* 0x000ea60008000800 */
[----:B------:R-:W-:Y:S01]  /*3e40*/  IMAD.U32 R10, RZ, RZ, UR10 ;  /* 0x0000000aff0a7e24 */ /* 0x000fe2000f8e00ff */
[----:B------:R-:W-:Y:S05]  /*3e50*/  MOV R11, UR11 ;  /* 0x0000000b000b7c02 */ /* 0x000fea0008000f00 */
[----:B-----5:R3:W5:Y:S02]  /*3e60*/  @P0 LDG.E R81, desc[UR44][R10.64] ;  /* 0x0000002c0a510981 */ /* 0x020764000c1e1900 */
[----:B--23--:R-:W-:Y:S07]  /*3e70*/  @!P0 IMAD.U32 R81, RZ, RZ, UR8 ;  /* 0x00000008ff518e24 */ /* 0x00cfee000f8e00ff */
.L_x_69:
[----:B-----5:R-:W-:Y:S01]  /*3e80*/  @!P2 FSETP.EQ.AND P0, PT, R81, RZ, PT ;  /* 0x000000ff5100a20b */ /* 0x020fe20003f02000 */
[----:B------:R-:W-:Y:S01]  /*3e90*/  @!UPT UIADD3 URZ, UPT, UPT, URZ, URZ, URZ ;  /* 0x000000fffffff290 */ /* 0x000fe2000fffe0ff */
[----:B------:R-:W-:Y:S11]  /*3ea0*/  @!P2 BRA `(.L_x_70) ;  /* 0x000000000014a947 */ /* 0x000ff60003800000 */
[----:B------:R-:W-:Y:S02]  /*3eb0*/  LOP3.LUT P2, RZ, R159, 0xff, RZ, 0xc0, !PT ;  /* 0x000000ff9fff7812 */ /* 0x000fe4000784c0ff */
[----:B------:R-:W-:Y:S04]  /*3ec0*/  PLOP3.LUT P0, PT, PT, PT, UP1, 0x80, 0x8 ;  /* 0x000000000008781c */ /* 0x000fe80003f0f018 */
[----:B------:R-:W-:Y:S07]  /*3ed0*/  PLOP3.LUT P0, PT, P0, PT, PT, 0x8, 0x80 ;  /* 0x000000000080781c */ /* 0x000fee000070e170 */
[----:B------:R-:W-:Y:S11]  /*3ee0*/  @P2 FSETP.EQ.AND P0, PT, R81, RZ, PT ;  /* 0x000000ff5100220b */ /* 0x000ff60003f02000 */
[----:B------:R-:W-:Y:S02]  /*3ef0*/  @!UPT UIADD3 URZ, UPT, UPT, URZ, URZ, URZ ;  /* 0x000000fffffff290 */ /* 0x000fe4000fffe0ff */
.L_x_70:
[----:B------:R-:W3:Y:S01]  /*3f00*/  SYNCS.PHASECHK.TRANS64.TRYWAIT P2, [UR7+0x50], R12 ;  /* 0x0000500cff0075a7 */ /* 0x000ee20008041107 */
[----:B------:R-:W-:Y:S04]  /*3f10*/  ELECT P4, URZ, PT ;  /* 0x0000000000ff782f */ /* 0x000fe80003880000 */
[----:B------:R-:W-:Y:S11]  /*3f20*/  PLOP3.LUT P4, PT, P0, P4, PT, 0xf2, 0x2f ;  /* 0x00000000002f781c */ /* 0x000ff60000789e72 */
[----:B------:R-:W-:Y:S02]  /*3f30*/  @!UPT UIADD3 URZ, UPT, UPT, URZ, URZ, URZ ;  /* 0x000000fffffff290 */ /* 0x000fe4000fffe0ff */
[----:B-1----:R-:W-:Y:S05]  /*3f40*/  @!P4 IADD3 R9, P0, PT, R32, 0x580, RZ ;  /* 0x000005802009c810 */ /* 0x002fea0007f1e0ff */
[----:B--2---:R-:W-:Y:S01]  /*3f50*/  @!P4 IMAD.X R0, RZ, RZ, R33, P0 ;  /* 0x000000ffff00c224 */ /* 0x004fe200000e0621 */
[----:B---3--:R-:W-:Y:S07]  /*3f60*/  @!P2 BRA `(.L_x_71) ;  /* 0x00000070009ca947 */ /* 0x008fee0003800000 */
.L_x_153:
[----:B------:R-:W-:Y:S01]  /*3f70*/  @!P4 R2UR UR8, R0 ;  /* 0x000000000008c2ca */ /* 0x000fe200000e0000 */
[----:B------:R-:W-:Y:S01]  /*3f80*/  VOTEU.ALL UP0, P4 ;  /* 0x0000000000ff7886 */ /* 0x000fe20002000000 */
[----:B------:R-:W-:Y:S01]  /*3f90*/  @!P4 R2UR UR9, R9 ;  /* 0x000000000909c2ca */ /* 0x000fe200000e0000 */
[----:B------:R-:W-:Y:S01]  /*3fa0*/  @!P4 IMAD.MOV.U32 R0, RZ, RZ, 0x4000 ;  /* 0x00004000ff00c424 */ /* 0x000fe200078e00ff */
[----:B------:R-:W-:Y:S01]  /*3fb0*/  UMOV UR10, 0x0 ;  /* 0x00000000000a7882 */ /* 0x000fe20000000000 */
[----:B------:R-:W-:Y:S01]  /*3fc0*/  UMOV UR11, 0x10000000 ;  /* 0x10000000000b7882 */ /* 0x000fe20000000000 */
[----:B------:R-:W-:Y:S01]  /*3fd0*/  @!UP0 UIADD3 UR32, UPT, UPT, UR7, 0x400, URZ ;  /* 0x0000040007208890 */ /* 0x000fe2000fffe0ff */
[----:B------:R-:W-:Y:S01]  /*3fe0*/  @!P4 IADD3 R9, P0, PT, R32, 0x580, RZ ;  /* 0x000005802009c810 */ /* 0x000fe20007f1e0ff */
[----:B------:R-:W-:Y:S05]  /*3ff0*/  VOTEU.ALL UP0, P4 ;  /* 0x0000000000ff7886 */ /* 0x000fea0002000000 */
[----:B------:R-:W-:Y:S01]  /*4000*/  IMAD.U32 R11, RZ, RZ, UR8 ;  /* 0x00000008ff0b7e24 */ /* 0x000fe2000f8e00ff */
[----:B------:R-:W-:Y:S01]  /*4010*/  UPRMT UR8, UR37, 0x654, UR33 ;  /* 0x0000065425087896 */ /* 0x000fe20008000021 */
[----:B------:R-:W-:Y:S03]  /*4020*/  IMAD.U32 R10, RZ, RZ, UR9 ;  /* 0x00000009ff0a7e24 */ /* 0x000fe6000f8e00ff */
[----:B------:R-:W-:Y:S02]  /*4030*/  @!P4 R2UR UR15, R11 ;  /* 0x000000000b0fc2ca */ /* 0x000fe400000e0000 */
[----:B------:R-:W-:Y:S11]  /*4040*/  @!P4 R2UR UR14, R10 ;  /* 0x000000000a0ec2ca */ /* 0x000ff600000e0000 */
[----:B------:R-:W-:Y:S02]  /*4050*/  @!UPT UIADD3 URZ, UPT, UPT, URZ, URZ, URZ ;  /* 0x000000fffffff290 */ /* 0x000fe4000fffe0ff */
[----:B------:R2:W-:Y:S01]  /*4060*/  @!UP0 UTMALDG.3D [UR32], [UR14], desc[UR10] ;  /* 0x00000a200e0085b4 */ /* 0x0005e20008011000 */
[----:B------:R3:W-:Y:S01]  /*4070*/  @!P4 SYNCS.ARRIVE.TRANS64.RED.A0TR RZ, [UR7+0x30], R0 ;  /* 0x00003000ffffc9a7 */ /* 0x0007e20008300407 */
[----:B------:R-:W-:Y:S01]  /*4080*/  SYNCS.ARRIVE.TRANS64.RED.A1T0 RZ, [UR8], RZ ;  /* 0x000000ffffff79a7 */ /* 0x000fe20008100408 */
[----:B---3--:R-:W-:Y:S01]  /*4090*/  @!P4 IMAD.X R0, RZ, RZ, R33, P0 ;  /* 0x000000ffff00c224 */ /* 0x008fe200000e0621 */
[----:B------:R-:W3:Y:S02]  /*40a0*/  SYNCS.PHASECHK.TRANS64.TRYWAIT P2, [UR7+0x58], R12 ;  /* 0x0000580cff0075a7 */ /* 0x000ee40008041107 */
[----:B--23--:R-:W-:Y:S05]  /*40b0*/  @!P2 BRA `(.L_x_72) ;  /* 0x000000700060a947 */ /* 0x00cfea0003800000 */
.L_x_155:
        /* <DEDUP_REMOVED lines=8> */
[----:B------:R-:W-:Y:S01]  /*4140*/  @!UP0 UIADD3 UR24, UPT, UPT, UR7, 0x4400, URZ ;  /* 0x0000440007188890 */ /* 0x000fe2000fffe0ff */
[----:B------:R-:W-:Y:S01]  /*4150*/  VOTEU.ALL UP0, P4 ;  /* 0x0000000000ff7886 */ /* 0x000fe20002000000 */
[----:B------:R-:W-:Y:S01]  /*4160*/  UMOV UR27, UR35 ;  /* 0x00000023001b7c82 */ /* 0x000fe20008000000 */
[----:B------:R-:W-:Y:S02]  /*4170*/  UMOV UR28, UR36 ;  /* 0x00000024001c7c82 */ /* 0x000fe40008000000 */
[----:B------:R-:W-:Y:S01]  /*4180*/  IMAD.U32 R11, RZ, RZ, UR8 ;  /* 0x00000008ff0b7e24 */ /* 0x000fe2000f8e00ff */
[----:B------:R-:W-:Y:S01]  /*4190*/  UPRMT UR8, UR37, 0x654, UR25 ;  /* 0x0000065425087896 */ /* 0x000fe20008000019 */
[----:B------:R-:W-:Y:S02]  /*41a0*/  IMAD.U32 R10, RZ, RZ, UR9 ;  /* 0x00000009ff0a7e24 */ /* 0x000fe4000f8e00ff */
[----:B------:R-:W-:Y:S01]  /*41b0*/  @!P4 IMAD.X R20, RZ, RZ, R33, P0 ;  /* 0x000000ffff14c224 */ /* 0x000fe200000e0621 */
[----:B------:R-:W-:Y:S02]  /*41c0*/  @!P4 R2UR UR15, R11 ;  /* 0x000000000b0fc2ca */ /* 0x000fe400000e0000 */
[----:B------:R-:W-:Y:S11]  /*41d0*/  @!P4 R2UR UR14, R10 ;  /* 0x000000000a0ec2ca */ /* 0x000ff600000e0000 */
[----:B------:R-:W-:Y:S02]  /*41e0*/  @!UPT UIADD3 URZ, UPT, UPT, URZ, URZ, URZ ;  /* 0x000000fffffff290 */ /* 0x000fe4000fffe0ff */
[----:B------:R2:W-:Y:S01]  /*41f0*/  @!UP0 UTMALDG.3D [UR24], [UR14], desc[UR10] ;  /* 0x00000a180e0085b4 */ /* 0x0005e20008011000 */
[----:B------:R2:W-:Y:S01]  /*4200*/  @!P4 SYNCS.ARRIVE.TRANS64.RED.A0TR RZ, [UR7+0x38], R0 ;  /* 0x00003800ffffc9a7 */ /* 0x0005e20008300407 */
[----:B------:R-:W-:Y:S01]  /*4210*/  SYNCS.ARRIVE.TRANS64.RED.A1T0 RZ, [UR8], RZ ;  /* 0x000000ffffff79a7 */ /* 0x000fe20008100408 */
[----:B------:R-:W3:Y:S02]  /*4220*/  SYNCS.PHASECHK.TRANS64.TRYWAIT P2, [UR7+0x60], R12 ;  /* 0x0000600cff0075a7 */ /* 0x000ee40008041107 */
[----:B--23--:R-:W-:Y:S05]  /*4230*/  @!P2 BRA `(.L_x_73) ;  /* 0x000000700018a947 */ /* 0x00cfea0003800000 */
.L_x_157:
[----:B------:R-:W2:Y:S01]  /*4240*/  LDC.64 R14, c[0x0][0xb10] ;  /* 0x0002c400ff0e7b82 */ /* 0x000ea20000000a00 */
[----:B------:R-:W-:Y:S01]  /*4250*/  @!P4 R2UR UR8, R20 ;  /* 0x000000001408c2ca */ /* 0x000fe200000e0000 */
[----:B------:R-:W-:Y:S01]  /*4260*/  VOTEU.ALL UP0, P4 ;  /* 0x0000000000ff7886 */ /* 0x000fe20002000000 */
[----:B------:R-:W-:Y:S01]  /*4270*/  @!P4 R2UR UR9, R21 ;  /* 0x000000001509c2ca */ /* 0x000fe200000e0000 */
[----:B------:R-:W-:Y:S01]  /*4280*/  UMOV UR10, 0x0 ;  /* 0x00000000000a7882 */ /* 0x000fe20000000000 */
[----:B------:R-:W-:Y:S03]  /*4290*/  UMOV UR11, 0x10000000 ;  /* 0x10000000000b7882 */ /* 0x000fe60000000000 */
[----:B------:R-:W3:Y:S01]  /*42a0*/  LDC.64 R10, c[0x0][0xb18] ;  /* 0x0002c600ff0a7b82 */ /* 0x000ee20000000a00 */
[----:B------:R-:W-:Y:S01]  /*42b0*/  @!UP0 UIADD3 UR18, UPT, UPT, UR34, 0x80, URZ ;  /* 0x0000008022128890 */ /* 0x000fe2000fffe0ff */
[----:B------:R-:W-:Y:S01]  /*42c0*/  @P3 SHF.R.U32.HI R28, RZ, 0x10, R25 ;  /* 0x00000010ff1c3819 */ /* 0x000fe20000011619 */
[----:B------:R-:W-:Y:S01]  /*42d0*/  @!UP0 UIADD3 UR16, UPT, UPT, UR7, 0x8400, URZ ;  /* 0x0000840007108890 */ /* 0x000fe2000fffe0ff */
[----:B------:R-:W-:Y:S01]  /*42e0*/  VIADD R30, R30, 0x1 ;  /* 0x000000011e1e7836 */ /* 0x000fe20000000000 */
[----:B------:R-:W-:Y:S03]  /*42f0*/  VOTEU.ALL UP0, P4 ;  /* 0x0000000000ff7886 */ /* 0x000fe60002000000 */
[----:B------:R-:W5:Y:S01]  /*4300*/  @!P1 LDC R0, c[0x0][0xb20] ;  /* 0x0002c800ff009b82 */ /* 0x000f620000000800 */
[----:B------:R-:W-:Y:S01]  /*4310*/  UMOV UR19, UR35 ;  /* 0x0000002300137c82 */ /* 0x000fe20008000000 */
[----:B------:R-:W-:Y:S01]  /*4320*/  IMAD.U32 R21, RZ, RZ, UR8 ;  /* 0x00000008ff157e24 */ /* 0x000fe2000f8e00ff */
[----:B------:R-:W-:Y:S05]  /*4330*/  UMOV UR20, UR36 ;  /* 0x0000002400147c82 */ /* 0x000fea0008000000 */
[----:B-1----:R-:W1:Y:S01]  /*4340*/  @!P1 LDC R3, c[0x0][0xb0c] ;  /* 0x0002c300ff039b82 */ /* 0x002e620000000800 */
[----:B------:R-:W-:Y:S01]  /*4350*/  IMAD.U32 R20, RZ, RZ, UR9 ;  /* 0x00000009ff147e24 */ /* 0x000fe2000f8e00ff */
[----:B------:R-:W-:Y:S01]  /*4360*/  UPRMT UR8, UR37, 0x654, UR17 ;  /* 0x0000065425087896 */ /* 0x000fe20008000011 */
[----:B------:R-:W-:Y:S03]  /*4370*/  @!P4 R2UR UR15, R21 ;  /* 0x00000000150fc2ca */ /* 0x000fe600000e0000 */
[----:B------:R-:W-:Y:S01]  /*4380*/  @!P4 R2UR UR14, R20 ;  /* 0x00000000140ec2ca */ /* 0x000fe200000e0000 */
[----:B------:R-:W-:Y:S11]  /*4390*/  @!P4 IMAD.MOV.U32 R20, RZ, RZ, 0x4000 ;  /* 0x00004000ff14c424 */ /* 0x000ff600078e00ff */
[----:B------:R-:W-:Y:S01]  /*43a0*/  @!UPT UIADD3 URZ, UPT, UPT, URZ, URZ, URZ ;  /* 0x000000fffffff290 */ /* 0x000fe2000fffe0ff */
[----:B------:R1:W-:Y:S01]  /*43b0*/  @!UP0 UTMALDG.3D [UR16], [UR14], desc[UR10] ;  /* 0x00000a100e0085b4 */ /* 0x0003e20008011000 */
[----:B------:R1:W-:Y:S02]  /*43c0*/  @!P4 SYNCS.ARRIVE.TRANS64.RED.A0TR RZ, [UR7+0x40], R20 ;  /* 0x00004014ffffc9a7 */ /* 0x0003e40008300407 */
[----:B-1----:R-:W-:Y:S01]  /*43d0*/  @!P1 ISETP.NE.AND P2, PT, R3, 0x1, PT ;  /* 0x000000010300980c */ /* 0x002fe20003f45270 */
[C---:B--2---:R-:W-:Y:S01]  /*43e0*/  @!P1 IMAD.HI.U32 R14, R13.reuse, R14, RZ ;  /* 0x0000000e0d0e9227 */ /* 0x044fe200078e00ff */
[----:B---3--:R-:W-:Y:S03]  /*43f0*/  @!P1 ISETP.NE.AND P0, PT, R10, 0x1, PT ;  /* 0x000000010a00980c */ /* 0x008fe60003f05270 */
[C---:B------:R-:W-:Y:S01]  /*4400*/  @!P1 IMAD.HI.U32 R11, R8.reuse, R11, RZ ;  /* 0x0000000b080b9227 */ /* 0x040fe200078e00ff */
[----:B------:R-:W-:Y:S04]  /*4410*/  @!P1 SHF.R.U32.HI R14, RZ, R15, R14 ;  /* 0x0000000fff0e9219 */ /* 0x000fe8000001160e */
[----:B-----5:R-:W-:Y:S01]  /*4420*/  @!P1 SHF.R.U32.HI R9, RZ, R0, R11 ;  /* 0x00000000ff099219 */ /* 0x020fe2000001160b */
[----:B------:R-:W-:Y:S01]  /*4430*/  SYNCS.ARRIVE.TRANS64.RED.A1T0 RZ, [UR8], RZ ;  /* 0x000000ffffff79a7 */ /* 0x000fe20008100408 */
[----:B------:R-:W-:Y:S02]  /*4440*/  @!P1 SEL R14, R13, R14, !P2 ;  /* 0x0000000e0d0e9207 */ /* 0x000fe40005000000 */
[----:B------:R-:W-:Y:S01]  /*4450*/  @!P1 SEL R9, R8, R9, !P0 ;  /* 0x0000000908099207 */ /* 0x000fe20004000000 */
[----:B------:R-:W1:Y:S04]  /*4460*/  SYNCS.PHASECHK.TRANS64.TRYWAIT P5, [UR7+0x68], R12 ;  /* 0x0000680cff0075a7 */ /* 0x000e6800080a1107 */
[----:B------:R-:W-:Y:S02]  /*4470*/  @!P1 IMAD.IADD R0, R9, 0x1, -R14 ;  /* 0x0000000109009824 */ /* 0x000fe400078e0a0e */
[----:B------:R-:W-:Y:S02]  /*4480*/  @!P1 IMAD.IADD R9, R14, 0x1, -R9 ;  /* 0x000000010e099824 */ /* 0x000fe400078e0a09 */
[----:B------:R-:W-:Y:S02]  /*4490*/  @!P1 IMAD R13, R0, R3, R13 ;  /* 0x00000003000d9224 */ /* 0x000fe400078e020d */
[----:B------:R-:W-:Y:S01]  /*44a0*/  @!P1 IMAD R8, R9, R10, R8 ;  /* 0x0000000a09089224 */ /* 0x000fe200078e0208 */
[----:B-1----:R-:W-:Y:S06]  /*44b0*/  @!P5 BRA `(.L_x_74) ;  /* 0x0000006c0090d947 */ /* 0x002fec0003800000 */
.L_x_159:
[----:B-1----:R-:W-:Y:S01]  /*44c0*/  @!P4 IADD3 R3, P0, PT, R32, 0x580, RZ ;  /* 0x000005802003c810 */ /* 0x002fe20007f1e0ff */
[----:B------:R-:W-:Y:S01]  /*44d0*/  VOTEU.ALL UP0, P4 ;  /* 0x0000000000ff7886 */ /* 0x000fe20002000000 */
[----:B------:R-:W-:Y:S01]  /*44e0*/  UMOV UR18, 0x0 ;  /* 0x0000000000127882 */ /* 0x000fe20000000000 */
[----:B------:R-:W-:Y:S01]  /*44f0*/  UMOV UR19, 0x10000000 ;  /* 0x1000000000137882 */ /* 0x000fe20000000000 */
[----:B------:R-:W-:Y:S01]  /*4500*/  @!P4 R2UR UR9, R3 ;  /* 0x000000000309c2ca */ /* 0x000fe200000e0000 */
[----:B------:R-:W-:Y:S01]  /*4510*/  @!P4 IMAD.X R0, RZ, RZ, R33, P0 ;  /* 0x000000ffff00c224 */ /* 0x000fe200000e0621 */
[----:B------:R-:W-:Y:S01]  /*4520*/  @!UP0 UIADD3 UR10, UPT, UPT, UR34, 0xc0, URZ ;  /* 0x000000c0220a8890 */ /* 0x000fe2000fffe0ff */
[----:B------:R-:W-:Y:S01]  /*4530*/  ISETP.NE.AND P0, PT, R30, 0x2, PT ;  /* 0x000000021e00780c */ /* 0x000fe20003f05270 */
[----:B------:R-:W-:Y:S01]  /*4540*/  UMOV UR11, UR35 ;  /* 0x00000023000b7c82 */ /* 0x000fe20008000000 */
[----:B------:R-:W-:Y:S01]  /*4550*/  UMOV UR12, UR36 ;  /* 0x00000024000c7c82 */ /* 0x000fe20008000000 */
[----:B------:R-:W-:Y:S01]  /*4560*/  @!P4 R2UR UR8, R0 ;  /* 0x000000000008c2ca */ /* 0x000fe200000e0000 */
[----:B------:R-:W-:Y:S01]  /*4570*/  IMAD.IADD R20, R8, 0x1, R158 ;  /* 0x0000000108147824 */ /* 0x000fe200078e029e */
[----:B------:R-:W-:Y:S01]  /*4580*/  @P3 R2UR UR36, R28 ;  /* 0x000000001c2432ca */ /* 0x000fe200000e0000 */
[----:B------:R-:W-:Y:S01]  /*4590*/  IMAD.IADD R21, R13, 0x1, R160 ;  /* 0x000000010d157824 */ /* 0x000fe200078e02a0 */
[----:B------:R-:W-:Y:S02]  /*45a0*/  SEL R0, RZ, 0x1, P0 ;  /* 0x00000001ff007807 */ /* 0x000fe40000000000 */
[----:B------:R-:W-:Y:S01]  /*45b0*/  LOP3.LUT R31, R31, 0x1, RZ, 0x3c, !PT ;  /* 0x000000011f1f7812 */ /* 0x000fe200078e3cff */
[----:B------:R-:W-:Y:S01]  /*45c0*/  IMAD.U32 R10, RZ, RZ, UR9 ;  /* 0x00000009ff0a7e24 */ /* 0x000fe2000f8e00ff */
[----:B------:R-:W-:Y:S01]  /*45d0*/  @!UP0 UIADD3 UR9, UPT, UPT, UR7, 0x48, URZ ;  /* 0x0000004807098890 */ /* 0x000fe2000fffe0ff */
[----:B------:R-:W-:Y:S02]  /*45e0*/  LOP3.LUT R29, R29, R0, RZ, 0x3c, !PT ;  /* 0x000000001d1d7212 */ /* 0x000fe400078e3cff */
[----:B------:R-:W-:Y:S02]  /*45f0*/  SEL R30, R30, RZ, P0 ;  /* 0x000000ff1e1e7207 */ /* 0x000fe40000000000 */
[----:B------:R-:W-:Y:S01]  /*4600*/  IMAD.U32 R11, RZ, RZ, UR8 ;  /* 0x00000008ff0b7e24 */ /* 0x000fe2000f8e00ff */
[----:B------:R-:W-:Y:S01]  /*4610*/  @!P4 R2UR UR14, R10 ;  /* 0x000000000a0ec2ca */ /* 0x000fe200000e0000 */
[----:B------:R-:W-:Y:S01]  /*4620*/  @!UP0 UIADD3 UR8, UPT, UPT, UR7, 0xc400, URZ ;  /* 0x0000c40007088890 */ /* 0x000fe2000fffe0ff */
[----:B------:R-:W-:Y:S02]  /*4630*/  VOTEU.ALL UP0, P4 ;  /* 0x0000000000ff7886 */ /* 0x000fe40002000000 */
[----:B------:R-:W-:Y:S11]  /*4640*/  @!P4 R2UR UR15, R11 ;  /* 0x000000000b0fc2ca */ /* 0x000ff600000e0000 */
[----:B------:R-:W-:Y:S02]  /*4650*/  @!UPT UIADD3 URZ, UPT, UPT, URZ, URZ, URZ ;  /* 0x000000fffffff290 */ /* 0x000fe4000fffe0ff */
[----:B------:R2:W-:Y:S01]  /*4660*/  @!UP0 UTMALDG.3D [UR8], [UR14], desc[UR18] ;  /* 0x000012080e0085b4 */ /* 0x0005e20008011000 */
[----:B------:R2:W-:Y:S01]  /*4670*/  @!P4 SYNCS.ARRIVE.TRANS64.RED.A0TR RZ, [UR7+0x48], R23 ;  /* 0x00004817ffffc9a7 */ /* 0x0005e20008300407 */
[----:B------:R-:W-:Y:S01]  /*4680*/  UPLOP3.LUT UP0, UPT, UPT, UPT, UPT, 0x80, 0x8 ;  /* 0x000000000008789c */ /* 0x000fe20003f0f070 */
[----:B------:R-:W-:Y:S01]  /*4690*/  SYNCS.ARRIVE.TRANS64.RED.A1T0 RZ, [UR13], RZ ;  /* 0x000000ffffff79a7 */ /* 0x000fe2000810040d */
[----:B------:R-:W-:Y:S09]  /*46a0*/  @P3 BRA `(.L_x_75) ;  /* 0xfffffff000943947 */ /* 0x000ff2000383ffff */
[----:B------:R-:W-:-:S04]  /*46b0*/  SHF.L.U32 R3, R31, 0x1f, RZ ;  /* 0x0000001f1f037819 */ /* 0x000fc800000006ff */
[----:B------:R-:W1:Y:S02]  /*46c0*/  SYNCS.PHASECHK.TRANS64.TRYWAIT P0, [UR7+0x50], R3 ;  /* 0x00005003ff0075a7 */ /* 0x000e640008001107 */
[----:B-1----:R-:W-:Y:S05]  /*46d0*/  @!P0 BRA `(.L_x_76) ;  /* 0x0000006c00208947 */ /* 0x002fea0003800000 */
.L_x_161:
[----:B------:R-:W3:Y:S02]  /*46e0*/  SYNCS.PHASECHK.TRANS64.TRYWAIT P0, [UR7+0x58], R3 ;  /* 0x00005803ff0075a7 */ /* 0x000ee40008001107 */
[----:B---3--:R-:W-:Y:S05]  /*46f0*/  @!P0 BRA `(.L_x_77) ;  /* 0x0000006c00308947 */ /* 0x008fea0003800000 */
.L_x_163:
[----:B------:R-:W3:Y:S02]  /*4700*/  SYNCS.PHASECHK.TRANS64.TRYWAIT P0, [UR7+0x60], R3 ;  /* 0x00006003ff0075a7 */ /* 0x000ee40008001107 */
[----:B---3--:R-:W-:Y:S05]  /*4710*/  @!P0 BRA `(.L_x_78) ;  /* 0x0000006c00408947 */ /* 0x008fea0003800000 */
.L_x_165:
[----:B-1----:R-:W-:-:S07]  /*4720*/  MOV R0, UR7 ;  /* 0x0000000700007c02 */ /* 0x002fce0008000f00 */
.L_x_79:
[----:B-1----:R-:W-:-:S04]  /*4730*/  SHF.L.U32 R3, R31, 0x1f, RZ ;  /* 0x0000001f1f037819 */ /* 0x002fc800000006ff */
[----:B------:R1:W3:Y:S03]  /*4740*/  SYNCS.PHASECHK.TRANS64.TRYWAIT P0, [R0+URZ+0x68], R3 ;  /* 0x00006803000075a7 */ /* 0x0002e600080011ff */
[----:B---3--:R-:W-:Y:S05]  /*4750*/  @!P0 NANOSLEEP.SYNCS 0x989680 ;  /* 0x009896800000895d */ /* 0x008fea0003900000 */
[----:B------:R-:W3:Y:S02]  /*4760*/  @!P0 SYNCS.PHASECHK.TRANS64 P0, [R0+URZ+0x68], R3 ;  /* 0x00006803000085a7 */ /* 0x000ee400080010ff */
[----:B--23--:R-:W-:Y:S05]  /*4770*/  @P0 EXIT ;  /* 0x000000000000094d */ /* 0x00cfea0003800000 */
[----:B------:R-:W-:Y:S05]  /*4780*/  BRA `(.L_x_79) ;  /* 0xfffffffc00e87947 */ /* 0x000fea000383ffff */
.L_x_64:
[----:B------:R-:W-:-:S06]  /*4790*/  UISETP.GE.AND UP0, UPT, UR8, 0x4, UPT ;  /* 0x000000040800788c */ /* 0x000fcc000bf06270 */
[----:B------:R-:W-:-:S13]  /*47a0*/  PLOP3.LUT P0, PT, PT, PT, UP0, 0x80, 0x8 ;  /* 0x000000000008781c */ /* 0x000fda0003f0f008 */
[----:B------:R-:W-:Y:S05]  /*47b0*/  @!P0 EXIT ;  /* 0x000000000000894d */ /* 0x000fea0003800000 */
[----:B------:R-:W-:Y:S01]  /*47c0*/  BAR.SYNC.DEFER_BLOCKING 0x6, 0xa0 ;  /* 0x0182800000007b1d */ /* 0x000fe20000010000 */
[C---:B------:R-:W-:Y:S01]  /*47d0*/  IMAD.SHL.U32 R3, R174.reuse, 0x40, RZ ;  /* 0x00000040ae037824 */ /* 0x040fe200078e00ff */
[C---:B------:R-:W-:Y:S01]  /*47e0*/  LOP3.LUT R165, R174.reuse, 0x1, RZ, 0xc0, !PT ;  /* 0x00000001aea57812 */ /* 0x040fe200078ec0ff */
[C---:B------:R-:W-:Y:S02]  /*47f0*/  IMAD.U32 R79, R174.reuse, 0x10000, RZ ;  /* 0x00010000ae4f7824 */ /* 0x040fe400078e00ff */
[----:B------:R-:W-:Y:S02]  /*4800*/  HFMA2 R171, -RZ, RZ, 0, 5.9604644775390625e-08 ;  /* 0x00000001ffab7431 */ /* 0x000fe400000001ff */
[C---:B------:R-:W-:Y:S01]  /*4810*/  IMAD.SHL.U32 R164, R174.reuse, 0x8, RZ ;  /* 0x00000008aea47824 */ /* 0x040fe200078e00ff */
[----:B------:R-:W-:Y:S01]  /*4820*/  UMOV UR46, 0x400 ;  /* 0x00000400002e7882 */ /* 0x000fe20000000000 */
[----:B------:R-:W1:Y:S01]  /*4830*/  LDC R163, c[0x0][0x370] ;  /* 0x0000dc00ffa37b82 */ /* 0x000e620000000800 */
[----:B------:R-:W-:Y:S01]  /*4840*/  ULEA UR46, UR37, UR46, 0x18 ;  /* 0x0000002e252e7291 */ /* 0x000fe2000f8ec0ff */
[----:B------:R-:W-:Y:S01]  /*4850*/  ISETP.NE.U32.AND P0, PT, R165, 0x1, PT ;  /* 0x00000001a500780c */ /* 0x000fe20003f05070 */
[----:B------:R-:W-:Y:S01]  /*4860*/  IMAD.MOV.U32 R173, RZ, RZ, 0x2 ;  /* 0x00000002ffad7424 */ /* 0x000fe200078e00ff */
[----:B------:R-:W-:Y:S01]  /*4870*/  LOP3.LUT R5, R3, 0x1c0, RZ, 0xc0, !PT ;  /* 0x000001c003057812 */ /* 0x000fe200078ec0ff */
[----:B------:R-:W-:Y:S01]  /*4880*/  UIADD3 UR4, UPT, UPT, UR46, 0x400, URZ ;  /* 0x000004002e047890 */ /* 0x000fe2000fffe0ff */
[----:B------:R-:W-:Y:S01]  /*4890*/  LOP3.LUT R79, R79, 0x600000, RZ, 0xc0, !PT ;  /* 0x006000004f4f7812 */ /* 0x000fe200078ec0ff */
[----:B------:R-:W-:Y:S01]  /*48a0*/  IMAD.MOV.U32 R172, RZ, RZ, 0x4 ;  /* 0x00000004ffac7424 */ /* 0x000fe200078e00ff */
[----:B------:R-:W2:Y:S01]  /*48b0*/  LDC R74, c[0x0][0xb0c] ;  /* 0x0002c300ff4a7b82 */ /* 0x000ea20000000800 */
[----:B------:R-:W-:Y:S01]  /*48c0*/  R2P PR, R174, 0x6 ;  /* 0x00000006ae007804 */ /* 0x000fe20000000000 */
[----:B------:R-:W-:Y:S01]  /*48d0*/  IMAD.MOV.U32 R76, RZ, RZ, RZ ;  /* 0x000000ffff4c7224 */ /* 0x000fe200078e00ff */
[----:B------:R-:W-:Y:S01]  /*48e0*/  LOP3.LUT R164, R5, 0x38, R164, 0xf8, !PT ;  /* 0x0000003805a47812 */ /* 0x000fe200078ef8a4 */
[----:B------:R-:W-:Y:S01]  /*48f0*/  IMAD.MOV.U32 R170, RZ, RZ, RZ ;  /* 0x000000ffffaa7224 */ /* 0x000fe200078e00ff */
[----:B------:R-:W-:Y:S01]  /*4900*/  P2R R2, PR, RZ, 0x1 ;  /* 0x00000001ff027803 */ /* 0x000fe20000000000 */
[----:B------:R-:W-:Y:S01]  /*4910*/  IMAD.MOV.U32 R177, RZ, RZ, RZ ;  /* 0x000000ffffb17224 */ /* 0x000fe200078e00ff */
[----:B------:R-:W-:Y:S01]  /*4920*/  LOP3.LUT R164, R164, 0x1e00, R3, 0xf8, !PT ;  /* 0x00001e00a4a47812 */ /* 0x000fe200078ef803 */
[----:B------:R-:W4:Y:S01]  /*4930*/  LDC R161, c[0x0][0xb20] ;  /* 0x0002c800ffa17b82 */ /* 0x000f220000000800 */
[----:B------:R-:W3:Y:S01]  /*4940*/  LDS R0, [UR46+0x110] ;  /* 0x0001102eff007984 */ /* 0x000ee20008000800 */
[----:B------:R-:W-:Y:S01]  /*4950*/  LOP3.LUT R174, R174, 0x60, RZ, 0xc0, !PT ;  /* 0x00000060aeae7812 */ /* 0x000fe200078ec0ff */
[----:B------:R-:W-:Y:S01]  /*4960*/  IMAD.U32 R167, RZ, RZ, UR4 ;  /* 0x00000004ffa77e24 */ /* 0x000fe2000f8e00ff */
[----:B------:R-:W-:Y:S01]  /*4970*/  MOV R169, RZ ;  /* 0x000000ff00a97202 */ /* 0x000fe20000000f00 */
[----:B------:R-:W1:Y:S01]  /*4980*/  LDCU.64 UR50, c[0x0][0x348] ;  /* 0x00006900ff3277ac */ /* 0x000e620008000a00 */
[----:B------:R-:W-:-:S02]  /*4990*/  SEL R173, R173, 0xfffffffe, !P1 ;  /* 0xfffffffeadad7807 */ /* 0x000fc40004800000 */
[----:B------:R-:W1:Y:S01]  /*49a0*/  LDC R73, c[0x0][0xb30] ;  /* 0x0002cc00ff497b82 */ /* 0x000e620000000800 */
[----:B------:R-:W-:Y:S01]  /*49b0*/  SEL R172, R172, 0xfffffffc, !P2 ;  /* 0xfffffffcacac7807 */ /* 0x000fe20005000000 */
[----:B------:R-:W1:Y:S01]  /*49c0*/  LDCU.64 UR38, c[0x0][0x888] ;  /* 0x00011100ff2677ac */ /* 0x000e620008000a00 */
[----:B------:R-:W-:Y:S01]  /*49d0*/  UMOV UR47, URZ ;  /* 0x000000ff002f7c82 */ /* 0x000fe20008000000 */
[----:B------:R-:W-:-:S04]  /*49e0*/  UMOV UR49, URZ ;  /* 0x000000ff00317c82 */ /* 0x000fc80008000000 */
[----:B------:R-:W1:Y:S08]  /*49f0*/  LDC.64 R156, c[0x0][0xb10] ;  /* 0x0002c400ff9c7b82 */ /* 0x000e700000000a00 */
[----:B------:R-:W1:Y:S08]  /*4a00*/  LDC.64 R70, c[0x0][0xb18] ;  /* 0x0002c600ff467b82 */ /* 0x000e700000000a00 */
[----:B------:R-:W1:Y:S08]  /*4a10*/  LDC.64 R152, c[0x0][0x888] ;  /* 0x00022200ff987b82 */ /* 0x000e700000000a00 */
[----:B------:R-:W1:Y:S01]  /*4a20*/  LDC.64 R68, c[0x0][0xb28] ;  /* 0x0002ca00ff447b82 */ /* 0x000e620000000a00 */
[----:B---3--:R-:W-:-:S07]  /*4a30*/  IMAD.IADD R79, R0, 0x1, R79 ;  /* 0x00000001004f7824 */ /* 0x008fce00078e024f */
[----:B------:R-:W3:Y:S08]  /*4a40*/  LDC.64 R154, c[0x0][0x890] ;  /* 0x00022400ff9a7b82 */ /* 0x000ef00000000a00 */
[----:B------:R-:W1:Y:S08]  /*4a50*/  LDC.64 R150, c[0x0][0x8b0] ;  /* 0x00022c00ff967b82 */ /* 0x000e700000000a00 */
[----:B------:R-:W1:Y:S08]  /*4a60*/  LDC.64 R148, c[0x0][0x8a8] ;  /* 0x00022a00ff947b82 */ /* 0x000e700000000a00 */
[----:B--2-4-:R-:W1:Y:S02]  /*4a70*/  LDC R162, c[0x0][0x374] ;  /* 0x0000dd00ffa27b82 */ /* 0x014e640000000800 */
.L_x_124:
[----:B------:R-:W-:Y:S02]  /*4a80*/  LEA R0, R177, UR46, 0x3 ;  /* 0x0000002eb1007c11 */ /* 0x000fe4000f8e18ff */
[----:B------:R-:W-:Y:S02]  /*4a90*/  SHF.L.U32 R3, R169, 0x1f, RZ ;  /* 0x0000001fa9037819 */ /* 0x000fe400000006ff */
[----:B-1----:R-:W-:Y:S02]  /*4aa0*/  LEA R16, R177, UR46, 0x4 ;  /* 0x0000002eb1107c11 */ /* 0x002fe4000f8e20ff */
[----:B------:R-:W2:Y:S02]  /*4ab0*/  SYNCS.PHASECHK.TRANS64.TRYWAIT P0, [R0+URZ+0x80], R3 ;  /* 0x00008003000075a7 */ /* 0x000ea400080011ff */
[----:B--2---:R-:W-:Y:S05]  /*4ac0*/  @!P0 BRA `(.L_x_80) ;  /* 0x00000068006c8947 */ /* 0x004fea0003800000 */
.L_x_166:
[----:B------:R-:W4:Y:S01]  /*4ad0*/  LDC.64 R12, c[0x0][0xb10] ;  /* 0x0002c400ff0c7b82 */ /* 0x000f220000000a00 */
[----:B------:R-:W3:Y:S01]  /*4ae0*/  LDS.128 R16, [R16+0xf0] ;  /* 0x0000f00010107984 */ /* 0x000ee20000000c00 */
[----:B-1----:R-:W-:Y:S01]  /*4af0*/  ISETP.NE.AND P1, PT, R73, 0x1, PT ;  /* 0x000000014900780c */ /* 0x002fe20003f25270 */
[----:B--2---:R-:W-:Y:S01]  /*4b00*/  VIADD R0, R0, 0x90 ;  /* 0x0000009000007836 */ /* 0x004fe20000000000 */
[----:B------:R-:W-:Y:S04]  /*4b10*/  ISETP.GE.AND P0, PT, R72, 0x1, PT ;  /* 0x000000014800780c */ /* 0x000fe80003f06270 */
[----:B------:R-:W1:Y:S01]  /*4b20*/  LDC.64 R10, c[0x0][0xb18] ;  /* 0x0002c600ff0a7b82 */ /* 0x000e620000000a00 */
[----:B------:R-:W-:Y:S01]  /*4b30*/  PRMT R0, RZ, 0x654, R0 ;  /* 0x00000654ff007816 */ /* 0x000fe20000000000 */
[----:B------:R-:W-:Y:S01]  /*4b40*/  @!PT LDS RZ, [RZ] ;  /* 0x00000000fffff984 */ /* 0x000fe20000000800 */
[----:B------:R-:W-:Y:S01]  /*4b50*/  @!PT LDS RZ, [RZ] ;  /* 0x00000000fffff984 */ /* 0x000fe20000000800 */
[----:B------:R-:W-:Y:S01]  /*4b60*/  @!PT LDS RZ, [RZ] ;  /* 0x00000000fffff984 */ /* 0x000fe20000000800 */
[----:B------:R-:W-:Y:S01]  /*4b70*/  @!PT LDS RZ, [RZ] ;  /* 0x00000000fffff984 */ /* 0x000fe20000000800 */
[----:B------:R2:W-:Y:S06]  /*4b80*/  MEMBAR.ALL.CTA ;  /* 0x0000000000007992 */ /* 0x0005ec0000008000 */
[----:B--2---:R-:W2:Y:S01]  /*4b90*/  FENCE.VIEW.ASYNC.S ;  /* 0x00000000000073c6 */ /* 0x004ea20000000000 */
[----:B------:R-:W1:Y:S08]  /*4ba0*/  @!P1 LDC R14, c[0x0][0xb20] ;  /* 0x0002c800ff0e9b82 */ /* 0x000e700000000800 */
[----:B------:R-:W1:Y:S01]  /*4bb0*/  @!P1 LDC R9, c[0x0][0xb0c] ;  /* 0x0002c300ff099b82 */ /* 0x000e620000000800 */
[----:B--2---:R2:W-:Y:S01]  /*4bc0*/  SYNCS.ARRIVE.TRANS64.RED.A1T0 RZ, [R0+URZ], RZ ;  /* 0x000000ff00ff79a7 */ /* 0x0045e200081004ff */
[----:B---3--:R-:W-:Y:S04]  /*4bd0*/  LOP3.LUT P4, RZ, R18, 0x1, RZ, 0xc0, !PT ;  /* 0x0000000112ff7812 */ /* 0x008fe8000788c0ff */
[----:B------:R-:W-:Y:S09]  /*4be0*/  P2R R175, PR, RZ, 0x10 ;  /* 0x00000010ffaf7803 */ /* 0x000ff20000000000 */
[----:B------:R-:W-:Y:S02]  /*4bf0*/  @P4 MOV R77, R16 ;  /* 0x00000010004d4202 */ /* 0x000fe40000000f00 */
[----:B------:R-:W-:Y:S01]  /*4c00*/  @P4 LOP3.LUT R75, R17, 0xffff, RZ, 0xc0, !PT ;  /* 0x0000ffff114b4812 */ /* 0x000fe200078ec0ff */
[----:B--2-4-:R-:W-:Y:S06]  /*4c10*/  @!P0 BRA `(.L_x_81) ;  /* 0x0000000000a48947 */ /* 0x014fec0003800000 */
[----:B------:R-:W-:Y:S01]  /*4c20*/  IMAD.HI.U32 R24, R162, R71, RZ ;  /* 0x00000047a2187227 */ /* 0x000fe200078e00ff */
[----:B------:R-:W-:Y:S02]  /*4c30*/  ISETP.NE.AND P0, PT, R70, 0x1, PT ;  /* 0x000000014600780c */ /* 0x000fe40003f05270 */
[----:B------:R-:W-:Y:S01]  /*4c40*/  ISETP.NE.AND P2, PT, R72, 0x1, PT ;  /* 0x000000014800780c */ /* 0x000fe20003f45270 */
[-C--:B------:R-:W-:Y:S01]  /*4c50*/  IMAD.HI.U32 R22, R163, R156.reuse, RZ ;  /* 0x0000009ca3167227 */ /* 0x080fe200078e00ff */
[----:B------:R-:W-:Y:S02]  /*4c60*/  SHF.R.U32.HI R23, RZ, R161, R24 ;  /* 0x000000a1ff177219 */ /* 0x000fe40000011618 */
[----:B------:R-:W-:Y:S01]  /*4c70*/  ISETP.NE.AND P3, PT, R74, 0x1, PT ;  /* 0x000000014a00780c */ /* 0x000fe20003f65270 */
[----:B------:R-:W-:Y:S01]  /*4c80*/  IMAD.HI.U32 R28, R75, R71, RZ ;  /* 0x000000474b1c7227 */ /* 0x000fe200078e00ff */
[----:B------:R-:W-:Y:S02]  /*4c90*/  SHF.R.U32.HI R22, RZ, R157, R22 ;  /* 0x0000009dff167219 */ /* 0x000fe40000011616 */
[----:B------:R-:W-:Y:S01]  /*4ca0*/  SEL R3, R162, R23, !P0 ;  /* 0x00000017a2037207 */ /* 0x000fe20004000000 */
[----:B------:R-:W-:Y:S01]  /*4cb0*/  IMAD.HI.U32 R26, R77, R156, RZ ;  /* 0x0000009c4d1a7227 */ /* 0x000fe200078e00ff */
[----:B------:R-:W-:Y:S03]  /*4cc0*/  SEL R7, R163, R22, !P3 ;  /* 0x00000016a3077207 */ /* 0x000fe60005800000 */
[-C--:B------:R-:W-:Y:S01]  /*4cd0*/  IMAD.HI.U32 R22, R3, R68.reuse, RZ ;  /* 0x0000004403167227 */ /* 0x080fe200078e00ff */
[----:B------:R-:W-:Y:S03]  /*4ce0*/  SHF.R.U32.HI R26, RZ, R157, R26 ;  /* 0x0000009dff1a7219 */ /* 0x000fe6000001161a */
[----:B------:R-:W-:Y:S01]  /*4cf0*/  IMAD.HI.U32 R24, R7, R68, RZ ;  /* 0x0000004407187227 */ /* 0x000fe200078e00ff */
[----:B------:R-:W-:Y:S02]  /*4d00*/  @P2 SHF.R.U32.HI R3, RZ, R69, R22 ;  /* 0x00000045ff032219 */ /* 0x000fe40000011616 */
[----:B------:R-:W-:Y:S02]  /*4d10*/  SHF.R.U32.HI R22, RZ, R161, R28 ;  /* 0x000000a1ff167219 */ /* 0x000fe4000001161c */
[----:B------:R-:W-:Y:S01]  /*4d20*/  @P2 SHF.R.U32.HI R7, RZ, R69, R24 ;  /* 0x00000045ff072219 */ /* 0x000fe20000011618 */
[C---:B------:R-:W-:Y:S01]  /*4d30*/  IMAD R2, R72.reuse, R3, RZ ;  /* 0x0000000348027224 */ /* 0x040fe200078e02ff */
[----:B------:R-:W-:Y:S02]  /*4d40*/  SEL R5, R75, R22, !P0 ;  /* 0x000000164b057207 */ /* 0x000fe40004000000 */
[----:B------:R-:W-:Y:S01]  /*4d50*/  SEL R3, R77, R26, !P3 ;  /* 0x0000001a4d037207 */ /* 0x000fe20005800000 */
[----:B------:R-:W-:Y:S01]  /*4d60*/  IMAD R4, R72, R7, RZ ;  /* 0x0000000748047224 */ /* 0x000fe200078e02ff */
[C---:B------:R-:W-:Y:S01]  /*4d70*/  ISETP.GE.AND P0, PT, R5.reuse, R2, PT ;  /* 0x000000020500720c */ /* 0x040fe20003f06270 */
[----:B------:R-:W-:Y:S03]  /*4d80*/  IMAD.HI.U32 R6, R5, R68, RZ ;  /* 0x0000004405067227 */ /* 0x000fe600078e00ff */
[----:B------:R-:W-:Y:S01]  /*4d90*/  ISETP.GE.OR P0, PT, R3, R4, P0 ;  /* 0x000000040300720c */ /* 0x000fe20000706670 */
[----:B------:R-:W-:Y:S01]  /*4da0*/  IMAD.MOV R4, RZ, RZ, -R3 ;  /* 0x000000ffff047224 */ /* 0x000fe200078e0a03 */
[-C--:B------:R-:W-:Y:S03]  /*4db0*/  SHF.R.U32.HI R6, RZ, R69.reuse, R6 ;  /* 0x00000045ff067219 */ /* 0x080fe60000011606 */
[----:B------:R-:W-:Y:S01]  /*4dc0*/  IMAD R77, R74, R4, R77 ;  /* 0x000000044a4d7224 */ /* 0x000fe200078e024d */
[----:B------:R-:W-:Y:S05]  /*4dd0*/  SEL R15, R5, R6, !P2 ;  /* 0x00000006050f7207 */ /* 0x000fea0005000000 */
[----:B------:R-:W-:Y:S02]  /*4de0*/  IMAD.MOV R6, RZ, RZ, -R15 ;  /* 0x000000ffff067224 */ /* 0x000fe400078e0a0f */
[C---:B------:R-:W-:Y:S04]  /*4df0*/  @!P0 IMAD.HI.U32 R2, R3.reuse, R68, RZ ;  /* 0x0000004403028227 */ /* 0x040fe800078e00ff */
[----:B------:R-:W-:Y:S01]  /*4e00*/  IMAD R6, R72, R6, R5 ;  /* 0x0000000648067224 */ /* 0x000fe200078e0205 */
[----:B------:R-:W-:Y:S04]  /*4e10*/  @!P0 SHF.R.U32.HI R2, RZ, R69, R2 ;  /* 0x00000045ff028219 */ /* 0x000fe80000011602 */
[----:B------:R-:W-:Y:S02]  /*4e20*/  @!P0 SEL R0, R3, R2, !P2 ;  /* 0x0000000203008207 */ /* 0x000fe40005000000 */
[----:B------:R-:W-:Y:S02]  /*4e30*/  IADD3 R2, PT, PT, -R5, RZ, RZ ;  /* 0x000000ff05027210 */ /* 0x000fe40007ffe1ff */
[----:B------:R-:W-:Y:S01]  /*4e40*/  @!P0 IADD3 R8, PT, PT, R15, -R0, RZ ;  /* 0x800000000f088210 */ /* 0x000fe20007ffe0ff */
[----:B------:R-:W-:Y:S02]  /*4e50*/  @!P0 IMAD R0, R7, R6, R0 ;  /* 0x0000000607008224 */ /* 0x000fe400078e0200 */
[----:B------:R-:W-:Y:S02]  /*4e60*/  IMAD R75, R70, R2, R75 ;  /* 0x00000002464b7224 */ /* 0x000fe400078e024b */
[----:B------:R-:W-:Y:S02]  /*4e70*/  @!P0 IMAD R5, R8, R72, R3 ;  /* 0x0000004808058224 */ /* 0x000fe400078e0203 */
[----:B------:R-:W-:Y:S04]  /*4e80*/  @!P0 IMAD.MOV.U32 R3, RZ, RZ, R0 ;  /* 0x000000ffff038224 */ /* 0x000fe800078e0000 */
[----:B------:R-:W-:Y:S02]  /*4e90*/  IMAD R77, R3, R74, R77 ;  /* 0x0000004a034d7224 */ /* 0x000fe400078e024d */
[----:B------:R-:W-:Y:S07]  /*4ea0*/  IMAD R75, R5, R70, R75 ;  /* 0x00000046054b7224 */ /* 0x000fee00078e024b */
.L_x_81:
[----:B-1----:R-:W-:Y:S01]  /*4eb0*/  @!P1 ISETP.NE.AND P0, PT, R10, 0x1, PT ;  /* 0x000000010a00980c */ /* 0x002fe20003f05270 */
[----:B------:R-:W-:Y:S01]  /*4ec0*/  @!P1 IMAD.HI.U32 R3, R75, R11, RZ ;  /* 0x0000000b4b039227 */ /* 0x000fe200078e00ff */
[----:B------:R-:W-:Y:S01]  /*4ed0*/  R2UR UR42, R21 ;  /* 0x00000000152a72ca */ /* 0x000fe200000e0000 */
[----:B------:R-:W-:Y:S01]  /*4ee0*/  BSSY.RECONVERGENT B6, `(.L_x_82) ;  /* 0x0000031000067945 */ /* 0x000fe20003800200 */
[----:B------:R-:W-:Y:S01]  /*4ef0*/  R2UR UR41, R20 ;  /* 0x00000000142972ca */ /* 0x000fe200000e0000 */
[----:B------:R-:W-:Y:S01]  /*4f00*/  @!P1 IMAD.HI.U32 R0, R77, R12, RZ ;  /* 0x0000000c4d009227 */ /* 0x000fe200078e00ff */
[----:B------:R-:W-:Y:S02]  /*4f10*/  @!P1 SHF.R.U32.HI R2, RZ, R14, R3 ;  /* 0x0000000eff029219 */ /* 0x000fe40000011603 */
[----:B------:R-:W-:Y:S01]  /*4f20*/  @!P1 ISETP.NE.AND P2, PT, R9, 0x1, PT ;  /* 0x000000010900980c */ /* 0x000fe20003f45270 */
[----:B------:R-:W-:Y:S01]  /*4f30*/  VIADD R177, R177, 0x1 ;  /* 0x00000001b1b17836 */ /* 0x000fe20000000000 */
[----:B------:R-:W-:Y:S02]  /*4f40*/  @!P1 SEL R2, R75, R2, !P0 ;  /* 0x000000024b029207 */ /* 0x000fe40004000000 */
[----:B------:R-:W-:Y:S02]  /*4f50*/  @!P1 SHF.R.U32.HI R0, RZ, R13, R0 ;  /* 0x0000000dff009219 */ /* 0x000fe40000011600 */
[----:B------:R-:W-:Y:S01]  /*4f60*/  LOP3.LUT P0, RZ, R167, 0x3f0, RZ, 0xc0, !PT ;  /* 0x000003f0a7ff7812 */ /* 0x000fe2000780c0ff */
[----:B------:R-:W-:Y:S01]  /*4f70*/  USHF.L.U32 UR42, UR42, 0x7, URZ ;  /* 0x000000072a2a7899 */ /* 0x000fe200080006ff */
[----:B------:R-:W-:Y:S01]  /*4f80*/  @!P1 SEL R3, R77, R0, !P2 ;  /* 0x000000004d039207 */ /* 0x000fe20005000000 */
[----:B------:R-:W-:Y:S01]  /*4f90*/  USHF.L.U32 UR41, UR41, 0x8, URZ ;  /* 0x0000000829297899 */ /* 0x000fe200080006ff */
[----:B------:R-:W-:Y:S03]  /*4fa0*/  @P4 SHF.R.U32.HI R168, RZ, 0x10, R17 ;  /* 0x00000010ffa84819 */ /* 0x000fe60000011611 */
[----:B------:R-:W-:Y:S02]  /*4fb0*/  @!P1 IMAD.IADD R0, R2, 0x1, -R3 ;  /* 0x0000000102009824 */ /* 0x000fe400078e0a03 */
[----:B------:R-:W-:Y:S02]  /*4fc0*/  @!P1 IMAD.IADD R2, R3, 0x1, -R2 ;  /* 0x0000000103029824 */ /* 0x000fe400078e0a02 */
[----:B------:R-:W-:Y:S02]  /*4fd0*/  @!P1 IMAD R77, R0, R9, R77 ;  /* 0x00000009004d9224 */ /* 0x000fe400078e024d */
[----:B------:R-:W-:Y:S01]  /*4fe0*/  @!P1 IMAD R75, R2, R10, R75 ;  /* 0x0000000a024b9224 */ /* 0x000fe200078e024b */
[----:B------:R-:W-:Y:S06]  /*4ff0*/  @!P0 BRA `(.L_x_83) ;  /* 0x00000000007c8947 */ /* 0x000fec0003800000 */
[----:B------:R-:W1:Y:S01]  /*5000*/  LDCU.64 UR8, c[0x4][0x80] ;  /* 0x01001000ff0877ac */ /* 0x000e620008000a00 */
[----:B------:R-:W-:Y:S01]  /*5010*/  MOV R2, 0x0 ;  /* 0x0000000000027802 */ /* 0x000fe20000000f00 */
[----:B------:R-:W-:Y:S02]  /*5020*/  HFMA2 R12, -RZ, RZ, 0, 5.9604644775390625e-08 ;  /* 0x00000001ff0c7431 */ /* 0x000fe400000001ff */
[----:B------:R-:W-:Y:S01]  /*5030*/  IMAD.MOV.U32 R8, RZ, RZ, 0x70 ;  /* 0x00000070ff087424 */ /* 0x000fe200078e00ff */
[----:B------:R2:W3:Y:S01]  /*5040*/  LDC.64 R14, c[0x4][R2] ;  /* 0x01000000020e7b82 */ /* 0x0004e20000000a00 */
[----:B------:R-:W4:Y:S01]  /*5050*/  LDCU.64 UR6, c[0x4][0x88] ;  /* 0x01001100ff0677ac */ /* 0x000f220008000a00 */
[----:B------:R-:W-:Y:S01]  /*5060*/  IMAD.MOV.U32 R13, RZ, RZ, RZ ;  /* 0x000000ffff0d7224 */ /* 0x000fe200078e00ff */
[----:B------:R-:W2:Y:S01]  /*5070*/  LDCU.64 UR4, c[0x4][0x8] ;  /* 0x01000100ff0477ac */ /* 0x000ea20008000a00 */
[----:B-1----:R-:W-:Y:S01]  /*5080*/  MOV R5, UR9 ;  /* 0x0000000900057c02 */ /* 0x002fe20008000f00 */
[----:B------:R-:W-:Y:S01]  /*5090*/  IMAD.U32 R4, RZ, RZ, UR8 ;  /* 0x00000008ff047e24 */ /* 0x000fe2000f8e00ff */
[----:B----4-:R-:W-:Y:S01]  /*50a0*/  MOV R7, UR7 ;  /* 0x0000000700077c02 */ /* 0x010fe20008000f00 */
[----:B------:R-:W-:Y:S01]  /*50b0*/  IMAD.U32 R6, RZ, RZ, UR6 ;  /* 0x00000006ff067e24 */ /* 0x000fe2000f8e00ff */
[----:B--2---:R-:W-:Y:S01]  /*50c0*/  MOV R11, UR5 ;  /* 0x00000005000b7c02 */ /* 0x004fe20008000f00 */
[----:B------:R-:W-:Y:S02]  /*50d0*/  IMAD.U32 R10, RZ, RZ, UR4 ;  /* 0x00000004ff0a7e24 */ /* 0x000fe4000f8e00ff */
[----:B------:R-:W-:Y:S07]  /*50e0*/  LEPC R20, `(.L_x_84) ;  /* 0x000000001014794e */ /* 0x000fee0000000000 */
[----:B---3-5:R-:W-:Y:S05]  /*50f0*/  CALL.ABS.NOINC R14 ;  /* 0x000000000e007343 */ /* 0x028fea0003c00000 */
.L_x_84:
[----:B------:R-:W1:Y:S01]  /*5100*/  LDCU.64 UR8, c[0x4][0x80] ;  /* 0x01001000ff0877ac */ /* 0x000e620008000a00 */
[----:B------:R-:W2:Y:S01]  /*5110*/  LDC.64 R2, c[0x4][R2] ;  /* 0x0100000002027b82 */ /* 0x000ea20000000a00 */
[----:B------:R-:W-:Y:S02]  /*5120*/  HFMA2 R12, -RZ, RZ, 0, 5.9604644775390625e-08 ;  /* 0x00000001ff0c7431 */ /* 0x000fe400000001ff */
[----:B------:R-:W-:Y:S02]  /*5130*/  IMAD.MOV.U32 R8, RZ, RZ, 0x70 ;  /* 0x00000070ff087424 */ /* 0x000fe400078e00ff */
[----:B------:R-:W-:Y:S01]  /*5140*/  IMAD.MOV.U32 R13, RZ, RZ, RZ ;  /* 0x000000ffff0d7224 */ /* 0x000fe200078e00ff */
[----:B------:R-:W3:Y:S01]  /*5150*/  LDCU.64 UR6, c[0x4][0x88] ;  /* 0x01001100ff0677ac */ /* 0x000ee20008000a00 */
[----:B------:R-:W4:Y:S01]  /*5160*/  LDCU.64 UR4, c[0x4][0x8] ;  /* 0x01000100ff0477ac */ /* 0x000f220008000a00 */
[----:B-1----:R-:W-:Y:S02]  /*5170*/  MOV R4, UR8 ;  /* 0x0000000800047c02 */ /* 0x002fe40008000f00 */
[----:B------:R-:W-:Y:S02]  /*5180*/  MOV R5, UR9 ;  /* 0x0000000900057c02 */ /* 0x000fe40008000f00 */
[----:B---3--:R-:W-:Y:S01]  /*5190*/  MOV R7, UR7 ;  /* 0x0000000700077c02 */ /* 0x008fe20008000f00 */
[----:B------:R-:W-:Y:S01]  /*51a0*/  IMAD.U32 R6, RZ, RZ, UR6 ;  /* 0x00000006ff067e24 */ /* 0x000fe2000f8e00ff */
[----:B----4-:R-:W-:Y:S01]  /*51b0*/  MOV R11, UR5 ;  /* 0x00000005000b7c02 */ /* 0x010fe20008000f00 */
[----:B------:R-:W-:Y:S02]  /*51c0*/  IMAD.U32 R10, RZ, RZ, UR4 ;  /* 0x00000004ff0a7e24 */ /* 0x000fe4000f8e00ff */
[----:B------:R-:W-:Y:S07]  /*51d0*/  LEPC R20, `(.L_x_83) ;  /* 0x000000001014794e */ /* 0x000fee0000000000 */
[----:B--2---:R-:W-:Y:S05]  /*51e0*/  CALL.ABS.NOINC R2 ;  /* 0x0000000002007343 */ /* 0x004fea0003c00000 */
.L_x_83:
[----:B------:R-:W-:Y:S05]  /*51f0*/  BSYNC.RECONVERGENT B6 ;  /* 0x0000000000067941 */ /* 0x000fea0003800200 */
.L_x_82:
[----:B------:R-:W-:Y:S02]  /*5200*/  ISETP.NE.U32.AND P3, PT, R154, RZ, PT ;  /* 0x000000ff9a00720c */ /* 0x000fe40003f65070 */
[----:B------:R-:W-:Y:S02]  /*5210*/  ISETP.NE.U32.AND P1, PT, R150, RZ, PT ;  /* 0x000000ff9600720c */ /* 0x000fe40003f25070 */
[----:B------:R-:W-:Y:S02]  /*5220*/  ISETP.NE.AND.EX P3, PT, R155, RZ, PT, P3 ;  /* 0x000000ff9b00720c */ /* 0x000fe40003f65330 */
[----:B------:R-:W-:Y:S02]  /*5230*/  PLOP3.LUT P0, PT, PT, PT, PT, 0x8, 0x80 ;  /* 0x000000000080781c */ /* 0x000fe40003f0e170 */
[----:B------:R-:W-:Y:S02]  /*5240*/  ISETP.NE.AND.EX P1, PT, R151, RZ, PT, P1 ;  /* 0x000000ff9700720c */ /* 0x000fe40003f25310 */
[----:B------:R-:W-:Y:S02]  /*5250*/  P2R R183, PR, RZ, 0x1 ;  /* 0x00000001ffb77803 */ /* 0x000fe40000000000 */
[----:B------:R-:W-:Y:S05]  /*5260*/  LOP3.LUT R171, R171, 0x1, RZ, 0x3c, !PT ;  /* 0x00000001abab7812 */ /* 0x000fea00078e3cff */
[----:B------:R-:W-:Y:S05]  /*5270*/  @!P3 BRA `(.L_x_85) ;  /* 0x00000000002cb947 */ /* 0x000fea0003800000 */
[----:B------:R-:W-:Y:S01]  /*5280*/  ISETP.NE.U32.AND P0, PT, R152, RZ, PT ;  /* 0x000000ff9800720c */ /* 0x000fe20003f05070 */
[----:B------:R-:W-:Y:S03]  /*5290*/  IMAD.MOV.U32 R159, RZ, RZ, 0x1 ;  /* 0x00000001ff9f7424 */ /* 0x000fe600078e00ff */
[----:B------:R-:W-:Y:S11]  /*52a0*/  ISETP.NE.AND.EX P0, PT, R153, RZ, PT, P0 ;  /* 0x000000ff9900720c */ /* 0x000ff60003f05300 */
[----:B------:R-:W-:Y:S02]  /*52b0*/  @!UPT UIADD3 URZ, UPT, UPT, URZ, URZ, URZ ;  /* 0x000000fffffff290 */ /* 0x000fe4000fffe0ff */
[----:B------:R-:W1:Y:S01]  /*52c0*/  @P0 LDC.64 R2, c[0x0][0x888] ;  /* 0x00022200ff020b82 */ /* 0x000e620000000a00 */
[----:B------:R-:W-:Y:S04]  /*52d0*/  @P0 IMAD R0, R154, UR36, RZ ;  /* 0x000000249a000c24 */ /* 0x000fe8000f8e02ff */
[----:B-1----:R-:W-:Y:S04]  /*52e0*/  @P0 IMAD.WIDE R2, R0, 0x4, R2 ;  /* 0x0000000400020825 */ /* 0x002fe800078e0202 */
[----:B------:R-:W-:Y:S01]  /*52f0*/  HFMA2 R0, -RZ, RZ, 0, 5.9604644775390625e-08 ;  /* 0x00000001ff007431 */ /* 0x000fe200000001ff */
[----:B-----5:R1:W5:Y:S04]  /*5300*/  @P0 LDG.E R81, desc[UR44][R2.64] ;  /* 0x0000002c02510981 */ /* 0x020368000c1e1900 */
[----:B------:R-:W-:Y:S01]  /*5310*/  @!P0 PRMT R159, R0, 0x7610, R159 ;  /* 0x00007610009f8816 */ /* 0x000fe2000000009f */
[----:B-1----:R-:W2:Y:S06]  /*5320*/  @!P0 LDC R81, c[0x0][0x880] ;  /* 0x00022000ff518b82 */ /* 0x002eac0000000800 */
.L_x_85:
[----:B------:R-:W-:Y:S05]  /*5330*/  @!P1 BRA `(.L_x_86) ;  /* 0x0000000000209947 */ /* 0x000fea0003800000 */
[----:B------:R-:W-:Y:S04]  /*5340*/  ISETP.NE.U32.AND P0, PT, R148, RZ, PT ;  /* 0x000000ff9400720c */ /* 0x000fe80003f05070 */
[----:B------:R-:W-:Y:S11]  /*5350*/  ISETP.NE.AND.EX P0, PT, R149, RZ, PT, P0 ;  /* 0x000000ff9500720c */ /* 0x000ff60003f05300 */
[----:B------:R-:W-:Y:S02]  /*5360*/  @!UPT UIADD3 URZ, UPT, UPT, URZ, URZ, URZ ;  /* 0x000000fffffff290 */ /* 0x000fe4000fffe0ff */
[----:B------:R-:W1:Y:S01]  /*5370*/  @P0 LDC.64 R2, c[0x0][0x8a8] ;  /* 0x00022a00ff020b82 */ /* 0x000e620000000a00 */
[----:B------:R-:W-:Y:S04]  /*5380*/  @P0 IMAD R0, R150, UR36, RZ ;  /* 0x0000002496000c24 */ /* 0x000fe8000f8e02ff */
[----:B-1----:R-:W-:Y:S05]  /*5390*/  @P0 IMAD.WIDE R2, R0, 0x4, R2 ;  /* 0x0000000400020825 */ /* 0x002fea00078e0202 */
[----:B-----5:R1:W5:Y:S02]  /*53a0*/  @P0 LDG.E R78, desc[UR44][R2.64] ;  /* 0x0000002c024e0981 */ /* 0x020364000c1e1900 */
[----:B-1----:R-:W3:Y:S02]  /*53b0*/  @!P0 LDC R78, c[0x0][0x8a0] ;  /* 0x00022800ff4e8b82 */ /* 0x002ee40000000800 */
.L_x_86:
[----:B------:R-:W-:Y:S01]  /*53c0*/  UISETP.NE.AND UP0, UPT, UR48, URZ, UPT ;  /* 0x000000ff3000728c */ /* 0x000fe2000bf05270 */
[----:B------:R-:W-:Y:S08]  /*53d0*/  ISETP.NE.AND P5, PT, R183, RZ, PT ;  /* 0x000000ffb700720c */ /* 0x000ff00003fa5270 */
[----:B------:R-:W-:Y:S05]  /*53e0*/  BRA.U !UP0, `(.L_x_87) ;  /* 0x0000000108407547 */ /* 0x000fea000b800000 */
[----:B------:R-:W-:Y:S02]  /*53f0*/  ISETP.NE.U32.AND P0, PT, R154, RZ, PT ;  /* 0x000000ff9a00720c */ /* 0x000fe40003f05070 */
[----:B------:R-:W-:Y:S02]  /*5400*/  PLOP3.LUT P1, PT, PT, PT, PT, 0x80, 0x8 ;  /* 0x000000000008781c */ /* 0x000fe40003f2f070 */
[----:B------:R-:W-:Y:S11]  /*5410*/  ISETP.NE.AND.EX P0, PT, R155, RZ, PT, P0 ;  /* 0x000000ff9b00720c */ /* 0x000ff60003f05300 */
[----:B------:R-:W-:Y:S02]  /*5420*/  @!UPT UIADD3 URZ, UPT, UPT, URZ, URZ, URZ ;  /* 0x000000fffffff290 */ /* 0x000fe4000fffe0ff */
[----:B------:R-:W-:Y:S01]  /*5430*/  @P0 LOP3.LUT P2, RZ, R159, 0xff, RZ, 0xc0, !PT ;  /* 0x000000ff9fff0812 */ /* 0x000fe2000784c0ff */
[----:B------:R-:W1:Y:S01]  /*5440*/  @P0 LDC.64 R2, c[0x0][0x888] ;  /* 0x00022200ff020b82 */ /* 0x000e620000000a00 */
[C---:B--2--5:R-:W-:Y:S02]  /*5450*/  @!P0 FSETP.EQ.AND P5, PT, R81.reuse, RZ, PT ;  /* 0x000000ff5100820b */ /* 0x064fe40003fa2000 */
[----:B------:R-:W-:Y:S02]  /*5460*/  @P0 PLOP3.LUT P1, PT, P2, PT, PT, 0x80, 0x8 ;  /* 0x000000000008081c */ /* 0x000fe4000172f070 */
[----:B------:R-:W-:Y:S04]  /*5470*/  @P0 FSETP.NEU.AND P2, PT, R81, RZ, PT ;  /* 0x000000ff5100020b */ /* 0x000fe80003f4d000 */
[----:B------:R-:W-:Y:S02]  /*5480*/  @P0 SEL R0, RZ, 0xffffffff, P2 ;  /* 0xffffffffff000807 */ /* 0x000fe40001000000 */
[----:B-1----:R-:W-:Y:S04]  /*5490*/  @P0 ISETP.NE.U32.AND P4, PT, R2, RZ, PT ;  /* 0x000000ff0200020c */ /* 0x002fe80003f85070 */
[----:B------:R-:W-:Y:S04]  /*54a0*/  @P0 ISETP.NE.AND.EX P4, PT, R3, RZ, PT, P4 ;  /* 0x000000ff0300020c */ /* 0x000fe80003f85340 */
[----:B------:R-:W-:Y:S04]  /*54b0*/  @!P1 SEL R0, RZ, 0xffffffff, P4 ;  /* 0xffffffffff009807 */ /* 0x000fe80002000000 */
[----:B------:R-:W-:Y:S04]  /*54c0*/  @P0 LOP3.LUT R0, R0, 0x1, RZ, 0xc0, !PT ;  /* 0x0000000100000812 */ /* 0x000fe800078ec0ff */
[----:B------:R-:W-:Y:S04]  /*54d0*/  @P0 ISETP.EQ.U32.AND P5, PT, R0, 0x1, PT ;  /* 0x000000010000080c */ /* 0x000fe80003fa2070 */
[----:B------:R-:W-:Y:S09]  /*54e0*/  P2R R183, PR, RZ, 0x20 ;  /* 0x00000020ffb77803 */ /* 0x000ff20000000000 */
.L_x_87:
[----:B------:R-:W-:Y:S01]  /*54f0*/  @!P5 SHF.L.U32 R4, R171, 0x1f, RZ ;  /* 0x0000001fab04d819 */ /* 0x000fe200000006ff */
[----:B------:R-:W-:Y:S01]  /*5500*/  IMAD.SHL.U32 R186, R164, 0x2, RZ ;  /* 0x00000002a4ba7824 */ /* 0x000fe200078e00ff */
[----:B------:R-:W-:Y:S01]  /*5510*/  LEA R87, R76, UR46, 0x3 ;  /* 0x0000002e4c577c11 */ /* 0x000fe2000f8e18ff */
[----:B------:R-:W-:Y:S01]  /*5520*/  IMAD.SHL.U32 R100, R172, 0x10, RZ ;  /* 0x00000010ac647824 */ /* 0x000fe200078e00ff */
[----:B------:R-:W1:Y:S01]  /*5530*/  @!P5 SYNCS.PHASECHK.TRANS64.TRYWAIT P1, [UR46+0x30], R4 ;  /* 0x00003004ff00d5a7 */ /* 0x000e62000802112e */
[----:B------:R-:W-:Y:S01]  /*5540*/  SHF.L.U32 R0, R170, 0x1f, RZ ;  /* 0x0000001faa007819 */ /* 0x000fe200000006ff */
[----:B------:R-:W-:Y:S01]  /*5550*/  VIADD R185, R186, UR46 ;  /* 0x0000002ebab97c36 */ /* 0x000fe20008000000 */
[----:B------:R-:W-:Y:S01]  /*5560*/  ISETP.NE.U32.AND P2, PT, RZ, UR38, PT ;  /* 0x00000026ff007c0c */ /* 0x000fe2000bf45070 */
[----:B------:R-:W-:Y:S01]  /*5570*/  IMAD.MOV.U32 R108, RZ, RZ, -0x10 ;  /* 0xfffffff0ff6c7424 */ /* 0x000fe200078e00ff */
[----:B------:R-:W-:Y:S01]  /*5580*/  BSSY B1, `(.L_x_88) ;  /* 0x000004c000017945 */ /* 0x000fe20003800000 */
[----:B------:R-:W-:Y:S01]  /*5590*/  IMAD.SHL.U32 R102, R173, 0x10, RZ ;  /* 0x00000010ad667824 */ /* 0x000fe200078e00ff */
[----:B------:R-:W-:Y:S01]  /*55a0*/  ISETP.NE.AND.EX P2, PT, RZ, UR39, PT, P2 ;  /* 0x00000027ff007c0c */ /* 0x000fe2000bf45320 */
[C---:B------:R-:W-:Y:S01]  /*55b0*/  IMAD.IADD R181, R185.reuse, 0x1, R100 ;  /* 0x00000001b9b57824 */ /* 0x040fe200078e0264 */
[----:B------:R-:W-:Y:S01]  /*55c0*/  CS2R R146, SRZ ;  /* 0x0000000000927805 */ /* 0x000fe2000001ff00 */
[----:B------:R-:W-:Y:S01]  /*55d0*/  IMAD.IADD R184, R185, 0x1, R102 ;  /* 0x00000001b9b87824 */ /* 0x000fe200078e0266 */
[----:B------:R-:W-:Y:S01]  /*55e0*/  SEL R3, RZ, 0xffffffff, P2 ;  /* 0xffffffffff037807 */ /* 0x000fe20001000000 */
[----:B------:R-:W-:Y:S01]  /*55f0*/  IMAD.IADD R179, R102, 0x1, R181 ;  /* 0x0000000166b37824 */ /* 0x000fe200078e02b5 */
[----:B--2--5:R-:W-:Y:S01]  /*5600*/  FSETP.NEU.AND P2, PT, R81, RZ, PT ;  /* 0x000000ff5100720b */ /* 0x024fe20003f4d000 */
[----:B------:R-:W-:Y:S01]  /*5610*/  IMAD.MOV.U32 R103, RZ, RZ, 0x1 ;  /* 0x00000001ff677424 */ /* 0x000fe200078e00ff */
[----:B------:R-:W-:Y:S01]  /*5620*/  CS2R R144, SRZ ;  /* 0x0000000000907805 */ /* 0x000fe2000001ff00 */
[----:B------:R2:W4:Y:S01]  /*5630*/  SYNCS.PHASECHK.TRANS64.TRYWAIT P0, [R87+URZ+0xa0], R0 ;  /* 0x0000a000570075a7 */ /* 0x00052200080011ff */
[----:B------:R-:W-:Y:S01]  /*5640*/  SEL R2, RZ, 0xffffffff, P2 ;  /* 0xffffffffff027807 */ /* 0x000fe20001000000 */
[----:B------:R-:W-:Y:S01]  /*5650*/  IMAD R80, R76, 0x100, R79 ;  /* 0x000001004c507824 */ /* 0x000fe200078e024f */
[----:B------:R-:W-:Y:S01]  /*5660*/  LOP3.LUT P2, R176, R159, 0xff, RZ, 0xc0, !PT ;  /* 0x000000ff9fb07812 */ /* 0x000fe2000784c0ff */
[----:B------:R-:W-:Y:S01]  /*5670*/  IMAD.MOV.U32 R101, RZ, RZ, RZ ;  /* 0x000000ffff657224 */ /* 0x000fe200078e00ff */
[----:B------:R-:W-:Y:S02]  /*5680*/  CS2R R138, SRZ ;  /* 0x00000000008a7805 */ /* 0x000fe4000001ff00 */
[----:B------:R-:W-:Y:S02]  /*5690*/  CS2R R136, SRZ ;  /* 0x0000000000887805 */ /* 0x000fe4000001ff00 */
[----:B------:R-:W-:Y:S02]  /*56a0*/  @P3 SEL R2, R3, R2, !P2 ;  /* 0x0000000203023207 */ /* 0x000fe40005000000 */
[----:B------:R-:W-:Y:S02]  /*56b0*/  CS2R R130, SRZ ;  /* 0x0000000000827805 */ /* 0x000fe4000001ff00 */
[----:B------:R-:W-:Y:S02]  /*56c0*/  CS2R R128, SRZ ;  /* 0x0000000000807805 */ /* 0x000fe4000001ff00 */
[----:B------:R-:W-:Y:S02]  /*56d0*/  CS2R R122, SRZ ;  /* 0x00000000007a7805 */ /* 0x000fe4000001ff00 */
[----:B------:R-:W-:Y:S02]  /*56e0*/  LOP3.LUT R2, R2, 0x1, RZ, 0xc0, !PT ;  /* 0x0000000102027812 */ /* 0x000fe400078ec0ff */
[----:B------:R-:W-:Y:S02]  /*56f0*/  CS2R R120, SRZ ;  /* 0x0000000000787805 */ /* 0x000fe4000001ff00 */
[----:B------:R-:W-:Y:S02]  /*5700*/  CS2R R114, SRZ ;  /* 0x0000000000727805 */ /* 0x000fe4000001ff00 */
[----:B------:R-:W-:Y:S02]  /*5710*/  CS2R R112, SRZ ;  /* 0x0000000000707805 */ /* 0x000fe4000001ff00 */
[----:B------:R-:W-:Y:S02]  /*5720*/  ISETP.NE.U32.AND P2, PT, R2, 0x1, PT ;  /* 0x000000010200780c */ /* 0x000fe40003f45070 */
[----:B------:R-:W-:Y:S02]  /*5730*/  CS2R R106, SRZ ;  /* 0x00000000006a7805 */ /* 0x000fe4000001ff00 */
[----:B------:R-:W-:Y:S02]  /*5740*/  CS2R R104, SRZ ;  /* 0x0000000000687805 */ /* 0x000fe4000001ff00 */
[----:B------:R-:W-:Y:S02]  /*5750*/  CS2R R98, SRZ ;  /* 0x0000000000627805 */ /* 0x000fe4000001ff00 */
[----:B------:R-:W-:Y:S02]  /*5760*/  P2R R109, PR, RZ, 0x4 ;  /* 0x00000004ff6d7803 */ /* 0x000fe40000000000 */
[----:B------:R-:W-:Y:S02]  /*5770*/  CS2R R96, SRZ ;  /* 0x0000000000607805 */ /* 0x000fe4000001ff00 */
[----:B------:R-:W-:Y:S02]  /*5780*/  ISETP.NE.U32.AND P2, PT, R165, 0x1, PT ;  /* 0x00000001a500780c */ /* 0x000fe40003f45070 */
[----:B------:R-:W-:Y:S02]  /*5790*/  CS2R R90, SRZ ;  /* 0x00000000005a7805 */ /* 0x000fe4000001ff00 */
[----:B------:R-:W-:Y:S02]  /*57a0*/  CS2R R88, SRZ ;  /* 0x0000000000587805 */ /* 0x000fe4000001ff00 */
[----:B------:R-:W-:Y:S05]  /*57b0*/  SEL R108, R108, 0x10, !P2 ;  /* 0x000000106c6c7807 */ /* 0x000fea0005000000 */
[----:B------:R-:W-:Y:S02]  /*57c0*/  IMAD.IADD R185, R185, 0x1, R108 ;  /* 0x00000001b9b97824 */ /* 0x000fe400078e026c */
[C---:B------:R-:W-:Y:S02]  /*57d0*/  IMAD.IADD R182, R108.reuse, 0x1, R184 ;  /* 0x000000016cb67824 */ /* 0x040fe400078e02b8 */
[C---:B------:R-:W-:Y:S02]  /*57e0*/  IMAD.IADD R180, R108.reuse, 0x1, R181 ;  /* 0x000000016cb47824 */ /* 0x040fe400078e02b5 */
[----:B------:R-:W-:Y:S01]  /*57f0*/  IMAD.IADD R178, R108, 0x1, R179 ;  /* 0x000000016cb27824 */ /* 0x000fe200078e02b3 */
[----:B-1----:R-:W-:Y:S01]  /*5800*/  @!P5 SEL R103, RZ, 0x1, !P1 ;  /* 0x00000001ff67d807 */ /* 0x002fe20004800000 */
[----:B--2---:R-:W-:Y:S06]  /*5810*/  @P5 BRA `(.L_x_89) ;  /* 0x0000000000885947 */ /* 0x004fec0003800000 */
[----:B------:R-:W-:Y:S01]  /*5820*/  IMAD.MOV.U32 R147, RZ, RZ, RZ ;  /* 0x000000ffff937224 */ /* 0x000fe200078e00ff */
[----:B------:R-:W-:Y:S01]  /*5830*/  ISETP.NE.AND P1, PT, R103, RZ, PT ;  /* 0x000000ff6700720c */ /* 0x000fe20003f25270 */
[----:B------:R-:W-:Y:S01]  /*5840*/  BSSY B0, `(.L_x_90) ;  /* 0x0000014000007945 */ /* 0x000fe20003800000 */
[----:B------:R-:W-:Y:S02]  /*5850*/  CS2R R90, SRZ ;  /* 0x00000000005a7805 */ /* 0x000fe4000001ff00 */
        /* <DEDUP_REMOVED lines=13> */
[----:B------:R-:W-:Y:S01]  /*5930*/  CS2R R144, SRZ ;  /* 0x0000000000907805 */ /* 0x000fe2000001ff00 */
[----:B------:R-:W-:Y:S06]  /*5940*/  @P1 BRA `(.L_x_91) ;  /* 0x00000000000c1947 */ /* 0x000fec0003800000 */
[----:B------:R-:W-:Y:S04]  /*5950*/  SHF.L.U32 R3, R171, 0x1f, RZ ;  /* 0x0000001fab037819 */ /* 0x000fe800000006ff */
[----:B------:R-:W1:Y:S02]  /*5960*/  SYNCS.PHASECHK.TRANS64.TRYWAIT P1, [UR46+0x30], R3 ;  /* 0x00003003ff0075a7 */ /* 0x000e64000802112e */
[----:B-1----:R-:W-:Y:S05]  /*5970*/  @!P1 BRA `(.L_x_92) ;  /* 0x0000005800d49947 */ /* 0x002fea0003800000 */
.L_x_91:
[----:B------:R-:W-:Y:S05]  /*5980*/  BSYNC B0 ;  /* 0x0000000000007941 */ /* 0x000fea0003800000 */
.L_x_90:
[----:B------:R-:W-:Y:S01]  /*5990*/  ISETP.NE.AND P1, PT, R109, RZ, PT ;  /* 0x000000ff6d00720c */ /* 0x000fe20003f25270 */
[----:B------:R-:W-:Y:S11]  /*59a0*/  HFMA2 R101, -RZ, RZ, 0, 5.9604644775390625e-08 ;  /* 0x00000001ff657431 */ /* 0x000ff600000001ff */
[----:B------:R-:W-:Y:S01]  /*59b0*/  @!UPT UIADD3 URZ, UPT, UPT, URZ, URZ, URZ ;  /* 0x000000fffffff290 */ /* 0x000fe2000fffe0ff */
[----:B------:R2:W1:Y:S04]  /*59c0*/  @P1 LDS.128 R88, [R186+UR46+0x400] ;  /* 0x0004002eba581984 */ /* 0x0004680008000c00 */
[----:B------:R2:W1:Y:S04]  /*59d0*/  @P1 LDS.128 R96, [R185+0x400] ;  /* 0x00040000b9601984 */ /* 0x0004680000000c00 */
[----:B------:R2:W1:Y:S04]  /*59e0*/  @P1 LDS.128 R104, [R184+0x400] ;  /* 0x00040000b8681984 */ /* 0x0004680000000c00 */
[----:B------:R2:W1:Y:S04]  /*59f0*/  @P1 LDS.128 R112, [R182+0x400] ;  /* 0x00040000b6701984 */ /* 0x0004680000000c00 */
[----:B------:R2:W1:Y:S04]  /*5a00*/  @P1 LDS.128 R120, [R181+0x400] ;  /* 0x00040000b5781984 */ /* 0x0004680000000c00 */
[----:B------:R2:W1:Y:S04]  /*5a10*/  @P1 LDS.128 R128, [R180+0x400] ;  /* 0x00040000b4801984 */ /* 0x0004680000000c00 */
[----:B------:R2:W1:Y:S04]  /*5a20*/  @P1 LDS.128 R136, [R179+0x400] ;  /* 0x00040000b3881984 */ /* 0x0004680000000c00 */
[----:B------:R2:W1:Y:S02]  /*5a30*/  @P1 LDS.128 R144, [R178+0x400] ;  /* 0x00040000b2901984 */ /* 0x0004640000000c00 */
.L_x_89:
[----:B------:R-:W-:Y:S05]  /*5a40*/  BSYNC B1 ;  /* 0x0000000000017941 */ /* 0x000fea0003800000 */
.L_x_88:
[----:B-1----:R-:W-:Y:S04]  /*5a50*/  SHF.R.U32.HI R3, RZ, 0x15, R80 ;  /* 0x00000015ff037819 */ /* 0x002fe80000011650 */
[----:B------:R-:W-:Y:S01]  /*5a60*/  LOP3.LUT P1, RZ, R3, 0x3, R166, 0x48, !PT ;  /* 0x0000000303ff7812 */ /* 0x000fe200078248a6 */
[----:B------:R-:W-:Y:S01]  /*5a70*/  @!UPT UIADD3 URZ, UPT, UPT, URZ, URZ, URZ ;  /* 0x000000fffffff290 */ /* 0x000fe2000fffe0ff */
[----:B----4-:R-:W-:Y:S11]  /*5a80*/  @P0 BRA `(.L_x_93) ;  /* 0x0000000000080947 */ /* 0x010ff60003800000 */
[----:B------:R-:W1:Y:S02]  /*5a90*/  SYNCS.PHASECHK.TRANS64.TRYWAIT P0, [R87+URZ+0xa0], R0 ;  /* 0x0000a000570075a7 */ /* 0x000e6400080011ff */
[----:B-1----:R-:W-:Y:S05]  /*5aa0*/  @!P0 BRA `(.L_x_94) ;  /* 0x0000005800a08947 */ /* 0x002fea0003800000 */
.L_x_93:
[----:B------:R-:W-:Y:S05]  /*5ab0*/  @!P1 BRA `(.L_x_95) ;  /* 0x0000000000409947 */ /* 0x000fea0003800000 */
[----:B------:R-:W4:Y:S01]  /*5ac0*/  LDCU.64 UR8, c[0x4][0x70] ;  /* 0x01000e00ff0877ac */ /* 0x000f220008000a00 */
[----:B------:R-:W-:Y:S01]  /*5ad0*/  MOV R3, 0x0 ;  /* 0x0000000000037802 */ /* 0x000fe20000000f00 */
[----:B------:R-:W-:Y:S02]  /*5ae0*/  HFMA2 R12, -RZ, RZ, 0, 5.9604644775390625e-08 ;  /* 0x00000001ff0c7431 */ /* 0x000fe400000001ff */
[----:B------:R-:W-:Y:S02]  /*5af0*/  IMAD.MOV.U32 R8, RZ, RZ, 0x192 ;  /* 0x00000192ff087424 */ /* 0x000fe400078e00ff */
[----:B------:R-:W-:Y:S01]  /*5b00*/  IMAD.MOV.U32 R13, RZ, RZ, RZ ;  /* 0x000000ffff0d7224 */ /* 0x000fe200078e00ff */
[----:B------:R-:W5:Y:S01]  /*5b10*/  LDCU.64 UR6, c[0x4][0x78] ;  /* 0x01000f00ff0677ac */ /* 0x000f620008000a00 */
[----:B------:R-:W1:Y:S01]  /*5b20*/  LDC.64 R2, c[0x4][R3] ;  /* 0x0100000003027b82 */ /* 0x000e620000000a00 */
[----:B------:R-:W2:Y:S01]  /*5b30*/  LDCU.64 UR4, c[0x4][0x10] ;  /* 0x01000200ff0477ac */ /* 0x000ea20008000a00 */
[----:B----4-:R-:W-:Y:S01]  /*5b40*/  MOV R5, UR9 ;  /* 0x0000000900057c02 */ /* 0x010fe20008000f00 */
[----:B------:R-:W-:Y:S01]  /*5b50*/  IMAD.U32 R4, RZ, RZ, UR8 ;  /* 0x00000008ff047e24 */ /* 0x000fe2000f8e00ff */
[----:B-----5:R-:W-:Y:S01]  /*5b60*/  MOV R7, UR7 ;  /* 0x0000000700077c02 */ /* 0x020fe20008000f00 */
[----:B------:R-:W-:Y:S01]  /*5b70*/  IMAD.U32 R6, RZ, RZ, UR6 ;  /* 0x00000006ff067e24 */ /* 0x000fe2000f8e00ff */
[----:B--2---:R-:W-:Y:S01]  /*5b80*/  MOV R11, UR5 ;  /* 0x00000005000b7c02 */ /* 0x004fe20008000f00 */
[----:B------:R-:W-:Y:S02]  /*5b90*/  IMAD.U32 R10, RZ, RZ, UR4 ;  /* 0x00000004ff0a7e24 */ /* 0x000fe4000f8e00ff */
[----:B------:R-:W-:Y:S07]  /*5ba0*/  LEPC R20, `(.L_x_95) ;  /* 0x000000001014794e */ /* 0x000fee0000000000 */
[----:B-1-3--:R-:W-:Y:S05]  /*5bb0*/  CALL.ABS.NOINC R2 ;  /* 0x0000000002007343 */ /* 0x00afea0003c00000 */
.L_x_95:
[----:B------:R-:W-:Y:S01]  /*5bc0*/  SHF.L.U32 R82, R88, 0x10, RZ ;  /* 0x0000001058527819 */ /* 0x000fe200000006ff */
[----:B------:R-:W-:Y:S05]  /*5bd0*/  WARPSYNC.ALL ;  /* 0x0000000000007948 */ /* 0x000fea0003800000 */
[----:B------:R-:W-:Y:S01]  /*5be0*/  R2UR UR4, R80 ;  /* 0x00000000500472ca */ /* 0x000fe200000e0000 */
[----:B------:R-:W-:Y:S01]  /*5bf0*/  BSSY.RECONVERGENT B0, `(.L_x_96) ;  /* 0x00000fc000007945 */ /* 0x000fe20003800200 */
[----:B------:R-:W-:Y:S02]  /*5c00*/  LOP3.LUT R83, R88, 0xffff0000, RZ, 0xc0, !PT ;  /* 0xffff000058537812 */ /* 0x000fe400078ec0ff */
[----:B------:R-:W-:Y:S02]  /*5c10*/  LOP3.LUT R84, R89, 0xffff0000, RZ, 0xc0, !PT ;  /* 0xffff000059547812 */ /* 0x000fe400078ec0ff */
[C---:B------:R-:W-:Y:S02]  /*5c20*/  SHF.L.U32 R85, R107.reuse, 0x10, RZ ;  /* 0x000000106b557819 */ /* 0x040fe400000006ff */
[----:B------:R-:W-:Y:S02]  /*5c30*/  LOP3.LUT R86, R107, 0xffff0000, RZ, 0xc0, !PT ;  /* 0xffff00006b567812 */ /* 0x000fe400078ec0ff */
[----:B------:R-:W-:Y:S03]  /*5c40*/  ISETP.NE.AND P0, PT, R174, RZ, PT ;  /* 0x000000ffae00720c */ /* 0x000fe60003f05270 */
[----:B------:R-:W1:Y:S02]  /*5c50*/  LDTM.x64 R4, tmem[UR4] ;  /* 0x00000004000479ee */ /* 0x000e640008340000 */
[C---:B-1-3--:R-:W-:Y:S01]  /*5c60*/  FMUL R0, R78.reuse, R4 ;  /* 0x000000044e007220 */ /* 0x04afe20000400000 */
[C---:B------:R-:W-:Y:S01]  /*5c70*/  FMUL R2, R78.reuse, R5 ;  /* 0x000000054e027220 */ /* 0x040fe20000400000 */
[C---:B------:R-:W-:Y:S01]  /*5c80*/  FMUL R3, R78.reuse, R6 ;  /* 0x000000064e037220 */ /* 0x040fe20000400000 */
[----:B------:R-:W-:Y:S01]  /*5c90*/  FMUL R7, R78, R7 ;  /* 0x000000074e077220 */ /* 0x000fe20000400000 */
[----:B------:R-:W-:Y:S01]  /*5ca0*/  FFMA R0, R81, R82, R0 ;  /* 0x0000005251007223 */ /* 0x000fe20000000000 */
[----:B------:R-:W-:Y:S01]  /*5cb0*/  SHF.L.U32 R82, R89, 0x10, RZ ;  /* 0x0000001059527819 */ /* 0x000fe200000006ff */
[C---:B------:R-:W-:Y:S01]  /*5cc0*/  FFMA R2, R81.reuse, R83, R2 ;  /* 0x0000005351027223 */ /* 0x040fe20000000002 */
[----:B------:R-:W-:Y:S01]  /*5cd0*/  SHF.L.U32 R83, R90, 0x10, RZ ;  /* 0x000000105a537819 */ /* 0x000fe200000006ff */
[C---:B------:R-:W-:Y:S01]  /*5ce0*/  FMUL R4, R78.reuse, R8 ;  /* 0x000000084e047220 */ /* 0x040fe20000400000 */
[----:B------:R-:W-:Y:S01]  /*5cf0*/  FMUL R5, R78, R9 ;  /* 0x000000094e057220 */ /* 0x000fe20000400000 */
[C---:B------:R-:W-:Y:S01]  /*5d00*/  FFMA R3, R81.reuse, R82, R3 ;  /* 0x0000005251037223 */ /* 0x040fe20000000003 */
[----:B------:R-:W-:Y:S01]  /*5d10*/  LOP3.LUT R82, R90, 0xffff0000, RZ, 0xc0, !PT ;  /* 0xffff00005a527812 */ /* 0x000fe200078ec0ff */
[----:B------:R-:W-:Y:S01]  /*5d20*/  FFMA R7, R81, R84, R7 ;  /* 0x0000005451077223 */ /* 0x000fe20000000007 */
[----:B------:R-:W-:Y:S01]  /*5d30*/  LOP3.LUT R84, R91, 0xffff0000, RZ, 0xc0, !PT ;  /* 0xffff00005b547812 */ /* 0x000fe200078ec0ff */
[----:B------:R-:W-:Y:S01]  /*5d40*/  FFMA R4, R81, R83, R4 ;  /* 0x0000005351047223 */ /* 0x000fe20000000004 */
[----:B------:R-:W-:Y:S01]  /*5d50*/  SHF.L.U32 R83, R91, 0x10, RZ ;  /* 0x000000105b537819 */ /* 0x000fe200000006ff */
[----:B------:R-:W-:Y:S01]  /*5d60*/  FMUL R6, R78, R10 ;  /* 0x0000000a4e067220 */ /* 0x000fe20000400000 */
[----:B------:R-:W-:Y:S01]  /*5d70*/  F2FP.RELU.BF16.F32.PACK_AB R92, R2, R0 ;  /* 0x00000000025c723e */ /* 0x000fe200000018ff */
[----:B------:R-:W-:Y:S01]  /*5d80*/  FMUL R11, R78, R11 ;  /* 0x0000000b4e0b7220 */ /* 0x000fe20000400000 */
[----:B------:R-:W-:Y:S01]  /*5d90*/  F2FP.RELU.BF16.F32.PACK_AB R93, R7, R3 ;  /* 0x00000003075d723e */ /* 0x000fe200000018ff */
[C---:B------:R-:W-:Y:S01]  /*5da0*/  FFMA R5, R81.reuse, R82, R5 ;  /* 0x0000005251057223 */ /* 0x040fe20000000005 */
[----:B------:R-:W-:Y:S01]  /*5db0*/  SHF.L.U32 R82, R96, 0x10, RZ ;  /* 0x0000001060527819 */ /* 0x000fe200000006ff */
[----:B------:R-:W-:Y:S01]  /*5dc0*/  FFMA R6, R81, R83, R6 ;  /* 0x0000005351067223 */ /* 0x000fe20000000006 */
[----:B------:R-:W-:Y:S01]  /*5dd0*/  SHF.L.U32 R83, R98, 0x10, RZ ;  /* 0x0000001062537819 */ /* 0x000fe200000006ff */
[----:B------:R-:W-:Y:S01]  /*5de0*/  FMUL R8, R78, R12 ;  /* 0x0000000c4e087220 */ /* 0x000fe20000400000 */
[----:B------:R-:W-:Y:S01]  /*5df0*/  F2FP.RELU.BF16.F32.PACK_AB R94, R5, R4 ;  /* 0x00000004055e723e */ /* 0x000fe200000018ff */
[C---:B------:R-:W-:Y:S01]  /*5e00*/  FFMA R11, R81.reuse, R84, R11 ;  /* 0x00000054510b7223 */ /* 0x040fe2000000000b */
[----:B------:R-:W-:Y:S01]  /*5e10*/  LOP3.LUT R84, R96, 0xffff0000, RZ, 0xc0, !PT ;  /* 0xffff000060547812 */ /* 0x000fe200078ec0ff */
[C---:B------:R-:W-:Y:S01]  /*5e20*/  FMUL R9, R78.reuse, R13 ;  /* 0x0000000d4e097220 */ /* 0x040fe20000400000 */
[----:B------:R-:W-:Y:S01]  /*5e30*/  FFMA R8, R81, R82, R8 ;  /* 0x0000005251087223 */ /* 0x000fe20000000008 */
[----:B------:R-:W-:Y:S01]  /*5e40*/  SHF.L.U32 R82, R97, 0x10, RZ ;  /* 0x0000001061527819 */ /* 0x000fe200000006ff */
[C---:B------:R-:W-:Y:S01]  /*5e50*/  FMUL R10, R78.reuse, R14 ;  /* 0x0000000e4e0a7220 */ /* 0x040fe20000400000 */
[----:B------:R-:W-:Y:S01]  /*5e60*/  F2FP.RELU.BF16.F32.PACK_AB R95, R11, R6 ;  /* 0x000000060b5f723e */ /* 0x000fe200000018ff */
[----:B------:R-:W-:Y:S01]  /*5e70*/  FFMA R9, R81, R84, R9 ;  /* 0x0000005451097223 */ /* 0x000fe20000000009 */
[----:B------:R-:W-:Y:S01]  /*5e80*/  LOP3.LUT R84, R97, 0xffff0000, RZ, 0xc0, !PT ;  /* 0xffff000061547812 */ /* 0x000fe200078ec0ff */
[----:B------:R-:W-:Y:S01]  /*5e90*/  FMUL R15, R78, R15 ;  /* 0x0000000f4e0f7220 */ /* 0x000fe20000400000 */
[----:B------:R-:W-:Y:S01]  /*5ea0*/  FFMA R10, R81, R82, R10 ;  /* 0x00000052510a7223 */ /* 0x000fe2000000000a */
[----:B------:R-:W-:Y:S01]  /*5eb0*/  LOP3.LUT R82, R98, 0xffff0000, RZ, 0xc0, !PT ;  /* 0xffff000062527812 */ /* 0x000fe200078ec0ff */
[C---:B------:R-:W-:Y:S01]  /*5ec0*/  FMUL R12, R78.reuse, R16 ;  /* 0x000000104e0c7220 */ /* 0x040fe20000400000 */
[----:B------:R-:W-:Y:S01]  /*5ed0*/  F2FP.RELU.BF16.F32.PACK_AB R116, R9, R8 ;  /* 0x000000080974723e */ /* 0x000fe200000018ff */
[----:B------:R-:W-:Y:S01]  /*5ee0*/  FMUL R13, R78, R17 ;  /* 0x000000114e0d7220 */ /* 0x000fe20000400000 */
[----:B------:R-:W-:Y:S01]  /*5ef0*/  FFMA R15, R81, R84, R15 ;  /* 0x00000054510f7223 */ /* 0x000fe2000000000f */
[----:B------:R-:W-:Y:S01]  /*5f00*/  LOP3.LUT R84, R99, 0xffff0000, RZ, 0xc0, !PT ;  /* 0xffff000063547812 */ /* 0x000fe200078ec0ff */
[----:B------:R-:W-:Y:S01]  /*5f10*/  FFMA R12, R81, R83, R12 ;  /* 0x00000053510c7223 */ /* 0x000fe2000000000c */
[----:B------:R-:W-:Y:S01]  /*5f20*/  SHF.L.U32 R83, R99, 0x10, RZ ;  /* 0x0000001063537819 */ /* 0x000fe200000006ff */
[----:B------:R-:W-:Y:S01]  /*5f30*/  FFMA R13, R81, R82, R13 ;  /* 0x00000052510d7223 */ /* 0x000fe2000000000d */
[----:B------:R-:W-:Y:S01]  /*5f40*/  SHF.L.U32 R82, R104, 0x10, RZ ;  /* 0x0000001068527819 */ /* 0x000fe200000006ff */
[C---:B------:R-:W-:Y:S01]  /*5f50*/  FMUL R14, R78.reuse, R18 ;  /* 0x000000124e0e7220 */ /* 0x040fe20000400000 */
[----:B------:R-:W-:Y:S01]  /*5f60*/  F2FP.RELU.BF16.F32.PACK_AB R117, R15, R10 ;  /* 0x0000000a0f75723e */ /* 0x000fe200000018ff */
[C---:B------:R-:W-:Y:S01]  /*5f70*/  FMUL R19, R78.reuse, R19 ;  /* 0x000000134e137220 */ /* 0x040fe20000400000 */
[----:B------:R-:W-:Y:S01]  /*5f80*/  F2FP.RELU.BF16.F32.PACK_AB R118, R13, R12 ;  /* 0x0000000c0d76723e */ /* 0x000fe200000018ff */
[----:B------:R-:W-:Y:S01]  /*5f90*/  FMUL R16, R78, R20 ;  /* 0x000000144e107220 */ /* 0x000fe20000400000 */
[C---:B------:R-:W-:Y:S01]  /*5fa0*/  FFMA R14, R81.reuse, R83, R14 ;  /* 0x00000053510e7223 */ /* 0x040fe2000000000e */
[----:B------:R-:W-:Y:S01]  /*5fb0*/  SHF.L.U32 R83, R106, 0x10, RZ ;  /* 0x000000106a537819 */ /* 0x000fe200000006ff */
[C---:B------:R-:W-:Y:S01]  /*5fc0*/  FFMA R19, R81.reuse, R84, R19 ;  /* 0x0000005451137223 */ /* 0x040fe20000000013 */
[----:B------:R-:W-:Y:S01]  /*5fd0*/  LOP3.LUT R84, R104, 0xffff0000, RZ, 0xc0, !PT ;  /* 0xffff000068547812 */ /* 0x000fe200078ec0ff */
[----:B------:R-:W-:Y:S01]  /*5fe0*/  FFMA R16, R81, R82, R16 ;  /* 0x0000005251107223 */ /* 0x000fe20000000010 */
[----:B------:R-:W-:Y:S01]  /*5ff0*/  SHF.L.U32 R82, R105, 0x10, RZ ;  /* 0x0000001069527819 */ /* 0x000fe200000006ff */
[C---:B------:R-:W-:Y:S01]  /*6000*/  FMUL R17, R78.reuse, R21 ;  /* 0x000000154e117220 */ /* 0x040fe20000400000 */
[----:B------:R-:W-:Y:S01]  /*6010*/  F2FP.RELU.BF16.F32.PACK_AB R119, R19, R14 ;  /* 0x0000000e1377723e */ /* 0x000fe200000018ff */
[C---:B------:R-:W-:Y:S01]  /*6020*/  FMUL R18, R78.reuse, R22 ;  /* 0x000000164e127220 */ /* 0x040fe20000400000 */
[----:B------:R-:W-:Y:S01]  /*6030*/  FMUL R23, R78, R23 ;  /* 0x000000174e177220 */ /* 0x000fe20000400000 */
[C---:B------:R-:W-:Y:S01]  /*6040*/  FFMA R17, R81.reuse, R84, R17 ;  /* 0x0000005451117223 */ /* 0x040fe20000000011 */
[----:B------:R-:W-:Y:S01]  /*6050*/  LOP3.LUT R84, R106, 0xffff0000, RZ, 0xc0, !PT ;  /* 0xffff00006a547812 */ /* 0x000fe200078ec0ff */
[----:B------:R-:W-:Y:S01]  /*6060*/  FFMA R18, R81, R82, R18 ;  /* 0x0000005251127223 */ /* 0x000fe20000000012 */
[----:B------:R-:W-:Y:S01]  /*6070*/  LOP3.LUT R82, R105, 0xffff0000, RZ, 0xc0, !PT ;  /* 0xffff000069527812 */ /* 0x000fe200078ec0ff */
[C---:B------:R-:W-:Y:S01]  /*6080*/  FMUL R20, R78.reuse, R24 ;  /* 0x000000184e147220 */ /* 0x040fe20000400000 */
[----:B------:R-:W-:Y:S01]  /*6090*/  F2FP.RELU.BF16.F32.PACK_AB R124, R17, R16 ;  /* 0x00000010117c723e */ /* 0x000fe200000018ff */
[C---:B------:R-:W-:Y:S01]  /*60a0*/  FMUL R21, R78.reuse, R25 ;  /* 0x000000194e157220 */ /* 0x040fe20000400000 */
[----:B------:R-:W-:Y:S01]  /*60b0*/  FMUL R22, R78, R26 ;  /* 0x0000001a4e167220 */ /* 0x000fe20000400000 */
[C---:B------:R-:W-:Y:S01]  /*60c0*/  FFMA R23, R81.reuse, R82, R23 ;  /* 0x0000005251177223 */ /* 0x040fe20000000017 */
[----:B------:R-:W-:Y:S01]  /*60d0*/  SHF.L.U32 R82, R112, 0x10, RZ ;  /* 0x0000001070527819 */ /* 0x000fe200000006ff */
[C---:B------:R-:W-:Y:S01]  /*60e0*/  FMUL R27, R78.reuse, R27 ;  /* 0x0000001b4e1b7220 */ /* 0x040fe20000400000 */
[----:B------:R-:W-:Y:S01]  /*60f0*/  FFMA R20, R81, R83, R20 ;  /* 0x0000005351147223 */ /* 0x000fe20000000014 */
[----:B------:R-:W-:Y:S01]  /*6100*/  SHF.L.U32 R83, R113, 0x10, RZ ;  /* 0x0000001071537819 */ /* 0x000fe200000006ff */
[----:B------:R-:W-:Y:S01]  /*6110*/  FMUL R24, R78, R28 ;  /* 0x0000001c4e187220 */ /* 0x000fe20000400000 */
[----:B------:R-:W-:Y:S01]  /*6120*/  F2FP.RELU.BF16.F32.PACK_AB R125, R23, R18 ;  /* 0x00000012177d723e */ /* 0x000fe200000018ff */
[C---:B------:R-:W-:Y:S01]  /*6130*/  FFMA R21, R81.reuse, R84, R21 ;  /* 0x0000005451157223 */ /* 0x040fe20000000015 */
[----:B------:R-:W-:Y:S01]  /*6140*/  LOP3.LUT R84, R112, 0xffff0000, RZ, 0xc0, !PT ;  /* 0xffff000070547812 */ /* 0x000fe200078ec0ff */
[----:B------:R-:W-:Y:S01]  /*6150*/  FFMA R22, R81, R85, R22 ;  /* 0x0000005551167223 */ /* 0x000fe20000000016 */
[----:B------:R-:W-:Y:S01]  /*6160*/  SHF.L.U32 R85, R115, 0x10, RZ ;  /* 0x0000001073557819 */ /* 0x000fe200000006ff */
[----:B------:R-:W-:Y:S01]  /*6170*/  FFMA R27, R81, R86, R27 ;  /* 0x00000056511b7223 */ /* 0x000fe2000000001b */
[----:B------:R-:W-:Y:S01]  /*6180*/  F2FP.RELU.BF16.F32.PACK_AB R126, R21, R20 ;  /* 0x00000014157e723e */ /* 0x000fe200000018ff */
[----:B------:R-:W-:Y:S01]  /*6190*/  FFMA R24, R81, R82, R24 ;  /* 0x0000005251187223 */ /* 0x000fe20000000018 */
[----:B------:R-:W-:Y:S01]  /*61a0*/  LOP3.LUT R82, R113, 0xffff0000, RZ, 0xc0, !PT ;  /* 0xffff000071527812 */ /* 0x000fe200078ec0ff */
[C---:B------:R-:W-:Y:S01]  /*61b0*/  FMUL R25, R78.reuse, R29 ;  /* 0x0000001d4e197220 */ /* 0x040fe20000400000 */
[----:B------:R-:W-:Y:S01]  /*61c0*/  F2FP.RELU.BF16.F32.PACK_AB R127, R27, R22 ;  /* 0x000000161b7f723e */ /* 0x000fe200000018ff */
[C---:B------:R-:W-:Y:S01]  /*61d0*/  FMUL R26, R78.reuse, R30 ;  /* 0x0000001e4e1a7220 */ /* 0x040fe20000400000 */
[----:B------:R-:W-:Y:S01]  /*61e0*/  LOP3.LUT R86, R147, 0xffff0000, RZ, 0xc0, !PT ;  /* 0xffff000093567812 */ /* 0x000fe200078ec0ff */
[----:B------:R-:W-:Y:S01]  /*61f0*/  FMUL R31, R78, R31 ;  /* 0x0000001f4e1f7220 */ /* 0x000fe20000400000 */
[----:B------:R-:W-:Y:S01]  /*6200*/  FFMA R25, R81, R84, R25 ;  /* 0x0000005451197223 */ /* 0x000fe20000000019 */
[----:B------:R-:W-:Y:S01]  /*6210*/  LOP3.LUT R84, R115, 0xffff0000, RZ, 0xc0, !PT ;  /* 0xffff000073547812 */ /* 0x000fe200078ec0ff */
[C---:B------:R-:W-:Y:S01]  /*6220*/  FFMA R26, R81.reuse, R83, R26 ;  /* 0x00000053511a7223 */ /* 0x040fe2000000001a */
[C---:B------:R-:W-:Y:S01]  /*6230*/  SHF.L.U32 R83, R114.reuse, 0x10, RZ ;  /* 0x0000001072537819 */ /* 0x040fe200000006ff */
[C---:B------:R-:W-:Y:S01]  /*6240*/  FFMA R31, R81.reuse, R82, R31 ;  /* 0x00000052511f7223 */ /* 0x040fe2000000001f */
[----:B------:R-:W-:Y:S01]  /*6250*/  LOP3.LUT R82, R114, 0xffff0000, RZ, 0xc0, !PT ;  /* 0xffff000072527812 */ /* 0x000fe200078ec0ff */
[C---:B------:R-:W-:Y:S01]  /*6260*/  FMUL R28, R78.reuse, R32 ;  /* 0x000000204e1c7220 */ /* 0x040fe20000400000 */
[C---:B------:R-:W-:Y:S01]  /*6270*/  FMUL R29, R78.reuse, R33 ;  /* 0x000000214e1d7220 */ /* 0x040fe20000400000 */
[C---:B------:R-:W-:Y:S01]  /*6280*/  FMUL R30, R78.reuse, R34 ;  /* 0x000000224e1e7220 */ /* 0x040fe20000400000 */
[----:B------:R-:W-:Y:S01]  /*6290*/  FMUL R35, R78, R35 ;  /* 0x000000234e237220 */ /* 0x000fe20000400000 */
[----:B------:R-:W-:Y:S01]  /*62a0*/  FFMA R28, R81, R83, R28 ;  /* 0x00000053511c7223 */ /* 0x000fe2000000001c */
[----:B------:R-:W-:Y:S01]  /*62b0*/  SHF.L.U32 R83, R121, 0x10, RZ ;  /* 0x0000001079537819 */ /* 0x000fe200000006ff */
[C---:B------:R-:W-:Y:S01]  /*62c0*/  FFMA R29, R81.reuse, R82, R29 ;  /* 0x00000052511d7223 */ /* 0x040fe2000000001d */
[C---:B------:R-:W-:Y:S01]  /*62d0*/  SHF.L.U32 R82, R120.reuse, 0x10, RZ ;  /* 0x0000001078527819 */ /* 0x040fe200000006ff */
[----:B------:R-:W-:Y:S01]  /*62e0*/  FFMA R30, R81, R85, R30 ;  /* 0x00000055511e7223 */ /* 0x000fe2000000001e */
[----:B------:R-:W-:Y:S01]  /*62f0*/  SHF.L.U32 R85, R123, 0x10, RZ ;  /* 0x000000107b557819 */ /* 0x000fe200000006ff */
[C---:B------:R-:W-:Y:S01]  /*6300*/  FFMA R35, R81.reuse, R84, R35 ;  /* 0x0000005451237223 */ /* 0x040fe20000000023 */
[----:B------:R-:W-:Y:S01]  /*6310*/  LOP3.LUT R84, R120, 0xffff0000, RZ, 0xc0, !PT ;  /* 0xffff000078547812 */ /* 0x000fe200078ec0ff */
[C---:B------:R-:W-:Y:S01]  /*6320*/  FMUL R32, R78.reuse, R36 ;  /* 0x000000244e207220 */ /* 0x040fe20000400000 */
[C---:B------:R-:W-:Y:S01]  /*6330*/  FMUL R33, R78.reuse, R37 ;  /* 0x000000254e217220 */ /* 0x040fe20000400000 */
[----:B------:R-:W-:Y:S01]  /*6340*/  FMUL R34, R78, R38 ;  /* 0x000000264e227220 */ /* 0x000fe20000400000 */
[----:B------:R1:W-:Y:S01]  /*6350*/  STS.128 [R186+UR46+0x400], R92 ;  /* 0x0004005cba007988 */ /* 0x0003e20008000c2e */
[----:B------:R-:W-:Y:S01]  /*6360*/  FFMA R32, R81, R82, R32 ;  /* 0x0000005251207223 */ /* 0x000fe20000000020 */
[----:B------:R-:W-:Y:S01]  /*6370*/  LOP3.LUT R82, R121, 0xffff0000, RZ, 0xc0, !PT ;  /* 0xffff000079527812 */ /* 0x000fe200078ec0ff */
[C---:B------:R-:W-:Y:S01]  /*6380*/  FFMA R33, R81.reuse, R84, R33 ;  /* 0x0000005451217223 */ /* 0x040fe20000000021 */
[----:B------:R-:W-:Y:S01]  /*6390*/  LOP3.LUT R84, R122, 0xffff0000, RZ, 0xc0, !PT ;  /* 0xffff00007a547812 */ /* 0x000fe200078ec0ff */
[----:B------:R-:W-:Y:S01]  /*63a0*/  FMUL R39, R78, R39 ;  /* 0x000000274e277220 */ /* 0x000fe20000400000 */
[C---:B------:R-:W-:Y:S01]  /*63b0*/  FFMA R34, R81.reuse, R83, R34 ;  /* 0x0000005351227223 */ /* 0x040fe20000000022 */
[----:B------:R-:W-:Y:S01]  /*63c0*/  SHF.L.U32 R83, R122, 0x10, RZ ;  /* 0x000000107a537819 */ /* 0x000fe200000006ff */
[C---:B------:R-:W-:Y:S01]  /*63d0*/  FMUL R36, R78.reuse, R40 ;  /* 0x000000284e247220 */ /* 0x040fe20000400000 */
[----:B------:R-:W-:Y:S01]  /*63e0*/  FFMA R39, R81, R82, R39 ;  /* 0x0000005251277223 */ /* 0x000fe20000000027 */
[----:B------:R-:W-:Y:S01]  /*63f0*/  LOP3.LUT R82, R123, 0xffff0000, RZ, 0xc0, !PT ;  /* 0xffff00007b527812 */ /* 0x000fe200078ec0ff */
[C---:B------:R-:W-:Y:S01]  /*6400*/  FMUL R37, R78.reuse, R41 ;  /* 0x000000294e257220 */ /* 0x040fe20000400000 */
[C---:B------:R-:W-:Y:S01]  /*6410*/  FMUL R38, R78.reuse, R42 ;  /* 0x0000002a4e267220 */ /* 0x040fe20000400000 */
[----:B------:R-:W-:Y:S01]  /*6420*/  FMUL R43, R78, R43 ;  /* 0x0000002b4e2b7220 */ /* 0x000fe20000400000 */
[C---:B------:R-:W-:Y:S01]  /*6430*/  FFMA R36, R81.reuse, R83, R36 ;  /* 0x0000005351247223 */ /* 0x040fe20000000024 */
[C---:B------:R-:W-:Y:S01]  /*6440*/  SHF.L.U32 R83, R128.reuse, 0x10, RZ ;  /* 0x0000001080537819 */ /* 0x040fe200000006ff */
[----:B------:R3:W-:Y:S01]  /*6450*/  STS.128 [R185+0x400], R116 ;  /* 0x00040074b9007388 */ /* 0x0007e20000000c00 */
[----:B------:R-:W-:Y:S01]  /*6460*/  FFMA R37, R81, R84, R37 ;  /* 0x0000005451257223 */ /* 0x000fe20000000025 */
[----:B------:R-:W-:Y:S01]  /*6470*/  LOP3.LUT R84, R129, 0xffff0000, RZ, 0xc0, !PT ;  /* 0xffff000081547812 */ /* 0x000fe200078ec0ff */
[----:B------:R-:W-:Y:S01]  /*6480*/  FFMA R38, R81, R85, R38 ;  /* 0x0000005551267223 */ /* 0x000fe20000000026 */
[----:B------:R-:W-:Y:S01]  /*6490*/  SHF.L.U32 R85, R129, 0x10, RZ ;  /* 0x0000001081557819 */ /* 0x000fe200000006ff */
        /* <DEDUP_REMOVED lines=8> */
[----:B------:R4:W-:Y:S01]  /*6520*/  STS.128 [R184+0x400], R124 ;  /* 0x0004007cb8007388 */ /* 0x0009e20000000c00 */
[C---:B------:R-:W-:Y:S01]  /*6530*/  FFMA R41, R81.reuse, R82, R41 ;  /* 0x0000005251297223 */ /* 0x040fe20000000029 */
[C---:B------:R-:W-:Y:S01]  /*6540*/  SHF.L.U32 R82, R130.reuse, 0x10, RZ ;  /* 0x0000001082527819 */ /* 0x040fe200000006ff */
[----:B------:R-:W-:Y:S01]  /*6550*/  FFMA R42, R81, R85, R42 ;  /* 0x00000055512a7223 */ /* 0x000fe2000000002a */
[----:B------:R-:W-:Y:S01]  /*6560*/  SHF.L.U32 R85, R137, 0x10, RZ ;  /* 0x0000001089557819 */ /* 0x000fe200000006ff */
[----:B------:R-:W-:Y:S01]  /*6570*/  FFMA R47, R81, R84, R47 ;  /* 0x00000054512f7223 */ /* 0x000fe2000000002f */
[----:B------:R-:W-:Y:S01]  /*6580*/  LOP3.LUT R84, R130, 0xffff0000, RZ, 0xc0, !PT ;  /* 0xffff000082547812 */ /* 0x000fe200078ec0ff */
[C---:B------:R-:W-:Y:S01]  /*6590*/  FMUL R44, R78.reuse, R48 ;  /* 0x000000304e2c7220 */ /* 0x040fe20000400000 */
[----:B-1----:R-:W-:Y:S01]  /*65a0*/  F2FP.RELU.BF16.F32.PACK_AB R92, R25, R24 ;  /* 0x00000018195c723e */ /* 0x002fe200000018ff */
[C---:B------:R-:W-:Y:S01]  /*65b0*/  FMUL R45, R78.reuse, R49 ;  /* 0x000000314e2d7220 */ /* 0x040fe20000400000 */
[----:B------:R-:W-:Y:S01]  /*65c0*/  F2FP.RELU.BF16.F32.PACK_AB R93, R31, R26 ;  /* 0x0000001a1f5d723e */ /* 0x000fe200000018ff */
[----:B------:R-:W-:Y:S01]  /*65d0*/  FMUL R46, R78, R50 ;  /* 0x000000324e2e7220 */ /* 0x000fe20000400000 */
[----:B------:R-:W-:Y:S01]  /*65e0*/  F2FP.RELU.BF16.F32.PACK_AB R94, R29, R28 ;  /* 0x0000001c1d5e723e */ /* 0x000fe200000018ff */
[----:B------:R-:W-:Y:S01]  /*65f0*/  FFMA R44, R81, R82, R44 ;  /* 0x00000052512c7223 */ /* 0x000fe2000000002c */
[----:B------:R-:W-:Y:S01]  /*6600*/  LOP3.LUT R82, R131, 0xffff0000, RZ, 0xc0, !PT ;  /* 0xffff000083527812 */ /* 0x000fe200078ec0ff */
[----:B------:R-:W-:Y:S01]  /*6610*/  FFMA R45, R81, R84, R45 ;  /* 0x00000054512d7223 */ /* 0x000fe2000000002d */
[----:B------:R-:W-:Y:S01]  /*6620*/  LOP3.LUT R84, R136, 0xffff0000, RZ, 0xc0, !PT ;  /* 0xffff000088547812 */ /* 0x000fe200078ec0ff */
[----:B------:R-:W-:Y:S01]  /*6630*/  FMUL R51, R78, R51 ;  /* 0x000000334e337220 */ /* 0x000fe20000400000 */
[----:B------:R-:W-:Y:S01]  /*6640*/  F2FP.RELU.BF16.F32.PACK_AB R95, R35, R30 ;  /* 0x0000001e235f723e */ /* 0x000fe200000018ff */
[----:B------:R-:W-:Y:S01]  /*6650*/  FFMA R46, R81, R83, R46 ;  /* 0x00000053512e7223 */ /* 0x000fe2000000002e */
[----:B------:R-:W-:Y:S01]  /*6660*/  SHF.L.U32 R83, R136, 0x10, RZ ;  /* 0x0000001088537819 */ /* 0x000fe200000006ff */
[C---:B------:R-:W-:Y:S01]  /*6670*/  FMUL R48, R78.reuse, R52 ;  /* 0x000000344e307220 */ /* 0x040fe20000400000 */
[----:B---3--:R-:W-:Y:S01]  /*6680*/  F2FP.RELU.BF16.F32.PACK_AB R116, R33, R32 ;  /* 0x000000202174723e */ /* 0x008fe200000018ff */
[----:B------:R-:W-:Y:S01]  /*6690*/  FFMA R51, R81, R82, R51 ;  /* 0x0000005251337223 */ /* 0x000fe20000000033 */
[----:B------:R-:W-:Y:S01]  /*66a0*/  LOP3.LUT R82, R137, 0xffff0000, RZ, 0xc0, !PT ;  /* 0xffff000089527812 */ /* 0x000fe200078ec0ff */
[----:B------:R1:W-:Y:S01]  /*66b0*/  STS.128 [R182+0x400], R92 ;  /* 0x0004005cb6007388 */ /* 0x0003e20000000c00 */
[----:B------:R-:W-:Y:S01]  /*66c0*/  F2FP.RELU.BF16.F32.PACK_AB R117, R39, R34 ;  /* 0x000000222775723e */ /* 0x000fe200000018ff */
[C---:B------:R-:W-:Y:S01]  /*66d0*/  FMUL R49, R78.reuse, R53 ;  /* 0x000000354e317220 */ /* 0x040fe20000400000 */
[----:B------:R-:W-:Y:S01]  /*66e0*/  F2FP.RELU.BF16.F32.PACK_AB R118, R37, R36 ;  /* 0x000000242576723e */ /* 0x000fe200000018ff */
[C---:B------:R-:W-:Y:S01]  /*66f0*/  FMUL R50, R78.reuse, R54 ;  /* 0x000000364e327220 */ /* 0x040fe20000400000 */
[----:B------:R-:W-:Y:S01]  /*6700*/  F2FP.RELU.BF16.F32.PACK_AB R119, R43, R38 ;  /* 0x000000262b77723e */ /* 0x000fe200000018ff */
[----:B------:R-:W-:Y:S01]  /*6710*/  FMUL R55, R78, R55 ;  /* 0x000000374e377220 */ /* 0x000fe20000400000 */
[----:B----4-:R-:W-:Y:S01]  /*6720*/  F2FP.RELU.BF16.F32.PACK_AB R124, R41, R40 ;  /* 0x00000028297c723e */ /* 0x010fe200000018ff */
[C---:B------:R-:W-:Y:S01]  /*6730*/  FFMA R48, R81.reuse, R83, R48 ;  /* 0x0000005351307223 */ /* 0x040fe20000000030 */
[C---:B------:R-:W-:Y:S01]  /*6740*/  FFMA R49, R81.reuse, R84, R49 ;  /* 0x0000005451317223 */ /* 0x040fe20000000031 */
[----:B------:R1:W-:Y:S01]  /*6750*/  STS.128 [R181+0x400], R116 ;  /* 0x00040074b5007388 */ /* 0x0003e20000000c00 */
[C---:B------:R-:W-:Y:S01]  /*6760*/  SHF.L.U32 R83, R138.reuse, 0x10, RZ ;  /* 0x000000108a537819 */ /* 0x040fe200000006ff */
[----:B------:R-:W-:Y:S01]  /*6770*/  FFMA R50, R81, R85, R50 ;  /* 0x0000005551327223 */ /* 0x000fe20000000032 */
[----:B------:R-:W-:Y:S01]  /*6780*/  SHF.L.U32 R85, R139, 0x10, RZ ;  /* 0x000000108b557819 */ /* 0x000fe200000006ff */
[----:B------:R-:W-:Y:S01]  /*6790*/  FFMA R55, R81, R82, R55 ;  /* 0x0000005251377223 */ /* 0x000fe20000000037 */
[----:B------:R-:W-:Y:S01]  /*67a0*/  LOP3.LUT R82, R138, 0xffff0000, RZ, 0xc0, !PT ;  /* 0xffff00008a527812 */ /* 0x000fe200078ec0ff */
[C---:B------:R-:W-:Y:S01]  /*67b0*/  FMUL R52, R78.reuse, R56 ;  /* 0x000000384e347220 */ /* 0x040fe20000400000 */
[----:B------:R-:W-:Y:S01]  /*67c0*/  LOP3.LUT R84, R139, 0xffff0000, RZ, 0xc0, !PT ;  /* 0xffff00008b547812 */ /* 0x000fe200078ec0ff */
[C---:B------:R-:W-:Y:S01]  /*67d0*/  FMUL R53, R78.reuse, R57 ;  /* 0x000000394e357220 */ /* 0x040fe20000400000 */
[C---:B------:R-:W-:Y:S01]  /*67e0*/  FMUL R54, R78.reuse, R58 ;  /* 0x0000003a4e367220 */ /* 0x040fe20000400000 */
[----:B------:R-:W-:Y:S01]  /*67f0*/  FMUL R59, R78, R59 ;  /* 0x0000003b4e3b7220 */ /* 0x000fe20000400000 */
[C---:B------:R-:W-:Y:S01]  /*6800*/  FFMA R52, R81.reuse, R83, R52 ;  /* 0x0000005351347223 */ /* 0x040fe20000000034 */
[C---:B------:R-:W-:Y:S01]  /*6810*/  FFMA R53, R81.reuse, R82, R53 ;  /* 0x0000005251357223 */ /* 0x040fe20000000035 */
[C---:B------:R-:W-:Y:S01]  /*6820*/  FFMA R54, R81.reuse, R85, R54 ;  /* 0x0000005551367223 */ /* 0x040fe20000000036 */
[----:B------:R-:W-:Y:S01]  /*6830*/  FFMA R59, R81, R84, R59 ;  /* 0x00000054513b7223 */ /* 0x000fe2000000003b */
[----:B------:R-:W-:Y:S01]  /*6840*/  SHF.L.U32 R82, R144, 0x10, RZ ;  /* 0x0000001090527819 */ /* 0x000fe200000006ff */
[----:B------:R-:W-:Y:S01]  /*6850*/  FMUL R56, R78, R60 ;  /* 0x0000003c4e387220 */ /* 0x000fe20000400000 */
[----:B------:R-:W-:Y:S01]  /*6860*/  LOP3.LUT R84, R144, 0xffff0000, RZ, 0xc0, !PT ;  /* 0xffff000090547812 */ /* 0x000fe200078ec0ff */
[C---:B------:R-:W-:Y:S01]  /*6870*/  FMUL R57, R78.reuse, R61 ;  /* 0x0000003d4e397220 */ /* 0x040fe20000400000 */
[----:B------:R-:W-:Y:S01]  /*6880*/  SHF.L.U32 R83, R145, 0x10, RZ ;  /* 0x0000001091537819 */ /* 0x000fe200000006ff */
[C---:B------:R-:W-:Y:S01]  /*6890*/  FMUL R58, R78.reuse, R62 ;  /* 0x0000003e4e3a7220 */ /* 0x040fe20000400000 */
[----:B------:R-:W-:Y:S01]  /*68a0*/  F2FP.RELU.BF16.F32.PACK_AB R125, R47, R42 ;  /* 0x0000002a2f7d723e */ /* 0x000fe200000018ff */
[----:B------:R-:W-:Y:S01]  /*68b0*/  FFMA R56, R81, R82, R56 ;  /* 0x0000005251387223 */ /* 0x000fe20000000038 */
[----:B------:R-:W-:Y:S01]  /*68c0*/  F2FP.RELU.BF16.F32.PACK_AB R126, R45, R44 ;  /* 0x0000002c2d7e723e */ /* 0x000fe200000018ff */
[----:B------:R-:W-:Y:S01]  /*68d0*/  FFMA R57, R81, R84, R57 ;  /* 0x0000005451397223 */ /* 0x000fe20000000039 */
[----:B------:R-:W-:Y:S01]  /*68e0*/  F2FP.RELU.BF16.F32.PACK_AB R127, R51, R46 ;  /* 0x0000002e337f723e */ /* 0x000fe200000018ff */
[----:B------:R-:W-:Y:S01]  /*68f0*/  FFMA R58, R81, R83, R58 ;  /* 0x00000053513a7223 */ /* 0x000fe2000000003a */
[----:B------:R-:W-:Y:S01]  /*6900*/  LOP3.LUT R82, R145, 0xffff0000, RZ, 0xc0, !PT ;  /* 0xffff000091527812 */ /* 0x000fe200078ec0ff */
[----:B------:R-:W-:Y:S01]  /*6910*/  FMUL R63, R78, R63 ;  /* 0x0000003f4e3f7220 */ /* 0x000fe20000400000 */
[----:B------:R-:W-:Y:S01]  /*6920*/  SHF.L.U32 R83, R146, 0x10, RZ ;  /* 0x0000001092537819 */ /* 0x000fe200000006ff */
[----:B------:R1:W-:Y:S01]  /*6930*/  STS.128 [R180+0x400], R124 ;  /* 0x0004007cb4007388 */ /* 0x0003e20000000c00 */
[----:B------:R-:W-:Y:S01]  /*6940*/  FMUL R60, R78, R64 ;  /* 0x000000404e3c7220 */ /* 0x000fe20000400000 */
[----:B------:R-:W-:Y:S01]  /*6950*/  LOP3.LUT R84, R146, 0xffff0000, RZ, 0xc0, !PT ;  /* 0xffff000092547812 */ /* 0x000fe200078ec0ff */
[C---:B------:R-:W-:Y:S01]  /*6960*/  FMUL R61, R78.reuse, R65 ;  /* 0x000000414e3d7220 */ /* 0x040fe20000400000 */
[----:B------:R-:W-:Y:S01]  /*6970*/  SHF.L.U32 R85, R147, 0x10, RZ ;  /* 0x0000001093557819 */ /* 0x000fe200000006ff */
[C---:B------:R-:W-:Y:S01]  /*6980*/  FMUL R62, R78.reuse, R66 ;  /* 0x000000424e3e7220 */ /* 0x040fe20000400000 */
[----:B------:R-:W-:Y:S01]  /*6990*/  FFMA R63, R81, R82, R63 ;  /* 0x00000052513f7223 */ /* 0x000fe2000000003f */
[----:B------:R-:W-:Y:S01]  /*69a0*/  FMUL R67, R78, R67 ;  /* 0x000000434e437220 */ /* 0x000fe20000400000 */
[----:B------:R-:W-:Y:S01]  /*69b0*/  F2FP.RELU.BF16.F32.PACK_AB R132, R49, R48 ;  /* 0x000000303184723e */ /* 0x000fe200000018ff */
[----:B------:R-:W-:Y:S01]  /*69c0*/  FFMA R60, R81, R83, R60 ;  /* 0x00000053513c7223 */ /* 0x000fe2000000003c */
[----:B------:R-:W-:Y:S01]  /*69d0*/  F2FP.RELU.BF16.F32.PACK_AB R133, R55, R50 ;  /* 0x000000323785723e */ /* 0x000fe200000018ff */
[----:B------:R-:W-:Y:S01]  /*69e0*/  FFMA R61, R81, R84, R61 ;  /* 0x00000054513d7223 */ /* 0x000fe2000000003d */
[----:B------:R-:W-:Y:S01]  /*69f0*/  F2FP.RELU.BF16.F32.PACK_AB R134, R53, R52 ;  /* 0x000000343586723e */ /* 0x000fe200000018ff */
[----:B------:R-:W-:Y:S01]  /*6a00*/  FFMA R62, R81, R85, R62 ;  /* 0x00000055513e7223 */ /* 0x000fe2000000003e */
[----:B------:R-:W-:Y:S01]  /*6a10*/  F2FP.RELU.BF16.F32.PACK_AB R135, R59, R54 ;  /* 0x000000363b87723e */ /* 0x000fe200000018ff */
[----:B------:R-:W-:Y:S01]  /*6a20*/  FFMA R67, R81, R86, R67 ;  /* 0x0000005651437223 */ /* 0x000fe20000000043 */
[----:B------:R-:W-:Y:S02]  /*6a30*/  F2FP.RELU.BF16.F32.PACK_AB R140, R57, R56 ;  /* 0x00000038398c723e */ /* 0x000fe400000018ff */
[----:B------:R-:W-:Y:S01]  /*6a40*/  F2FP.RELU.BF16.F32.PACK_AB R141, R63, R58 ;  /* 0x0000003a3f8d723e */ /* 0x000fe200000018ff */
[----:B------:R1:W-:Y:S01]  /*6a50*/  STS.128 [R179+0x400], R132 ;  /* 0x00040084b3007388 */ /* 0x0003e20000000c00 */
[----:B------:R-:W-:Y:S02]  /*6a60*/  F2FP.RELU.BF16.F32.PACK_AB R142, R61, R60 ;  /* 0x0000003c3d8e723e */ /* 0x000fe400000018ff */
[----:B------:R-:W-:Y:S05]  /*6a70*/  F2FP.RELU.BF16.F32.PACK_AB R143, R67, R62 ;  /* 0x0000003e438f723e */ /* 0x000fea00000018ff */
[----:B------:R1:W-:Y:S01]  /*6a80*/  STS.128 [R178+0x400], R140 ;  /* 0x0004008cb2007388 */ /* 0x0003e20000000c00 */
[----:B------:R-:W-:Y:S01]  /*6a90*/  @!PT LDS RZ, [RZ] ;  /* 0x00000000fffff984 */ /* 0x000fe20000000800 */
[----:B------:R-:W-:Y:S01]  /*6aa0*/  @!PT LDS RZ, [RZ] ;  /* 0x00000000fffff984 */ /* 0x000fe20000000800 */
[----:B------:R-:W-:Y:S01]  /*6ab0*/  @!PT LDS RZ, [RZ] ;  /* 0x00000000fffff984 */ /* 0x000fe20000000800 */
[----:B------:R-:W-:Y:S01]  /*6ac0*/  @!PT LDS RZ, [RZ] ;  /* 0x00000000fffff984 */ /* 0x000fe20000000800 */
[----:B------:R3:W-:Y:S07]  /*6ad0*/  MEMBAR.ALL.CTA ;  /* 0x0000000000007992 */ /* 0x0007ee0000008000 */
[----:B---3--:R-:W3:Y:S02]  /*6ae0*/  FENCE.VIEW.ASYNC.S ;  /* 0x00000000000073c6 */ /* 0x008ee40000000000 */
[----:B---3--:R-:W-:Y:S06]  /*6af0*/  BAR.SYNC.DEFER_BLOCKING 0x1, 0x80 ;  /* 0x0042000000007b1d */ /* 0x008fec0000010000 */
[----:B------:R-:W-:Y:S05]  /*6b00*/  @P0 BRA `(.L_x_97) ;  /* 0x0000000000280947 */ /* 0x000fea0003800000 */
[----:B------:R-:W-:Y:S02]  /*6b10*/  UIADD3 UR4, UPT, UPT, UR46, 0x400, URZ ;  /* 0x000004002e047890 */ /* 0x000fe4000fffe0ff */
[----:B------:R-:W-:Y:S01]  /*6b20*/  UIADD3 UR6, UP0, UPT, UR50, 0x680, URZ ;  /* 0x0000068032067890 */ /* 0x000fe2000ff1e0ff */
[----:B------:R-:W-:Y:S03]  /*6b30*/  UMOV UR43, UR36 ;  /* 0x00000024002b7c82 */ /* 0x000fe60008000000 */
[----:B------:R-:W-:Y:S01]  /*6b40*/  MOV R167, UR4 ;  /* 0x0000000400a77c02 */ /* 0x000fe20008000f00 */
[----:B------:R-:W-:Y:S03]  /*6b50*/  UIADD3.X UR7, UPT, UPT, URZ, UR51, URZ, UP0, !UPT ;  /* 0x00000033ff077290 */ /* 0x000fe600087fe4ff */
[----:B------:R-:W-:Y:S11]  /*6b60*/  R2UR UR40, R167 ;  /* 0x00000000a72872ca */ /* 0x000ff600000e0000 */
[----:B------:R-:W-:Y:S02]  /*6b70*/  @!UPT UIADD3 URZ, UPT, UPT, URZ, URZ, URZ ;  /* 0x000000fffffff290 */ /* 0x000fe4000fffe0ff */
[----:B------:R3:W-:Y:S01]  /*6b80*/  UTMASTG.3D [UR40], [UR6] ;  /* 0x00000028060073b5 */ /* 0x0007e20008010000 */
[----:B------:R0:W-:Y:S01]  /*6b90*/  UTMACMDFLUSH ;  /* 0x00000000000079b7 */ /* 0x0001e20000000000 */
[----:B---3--:R-:W-:Y:S04]  /*6ba0*/  DEPBAR.LE SB0, 0x1 ;  /* 0x000080400000791a */ /* 0x008fe80000000000 */
.L_x_97:
[----:B------:R-:W-:Y:S05]  /*6bb0*/  BSYNC.RECONVERGENT B0 ;  /* 0x0000000000007941 */ /* 0x000fea0003800200 */
.L_x_96:
[----:B------:R-:W-:Y:S01]  /*6bc0*/  BAR.SYNC.DEFER_BLOCKING 0x1, 0x80 ;  /* 0x0042000000007b1d */ /* 0x000fe20000010000 */
[----:B------:R-:W-:Y:S01]  /*6bd0*/  ISETP.NE.AND P1, PT, R183, RZ, PT ;  /* 0x000000ffb700720c */ /* 0x000fe20003f25270 */
[----:B------:R-:W-:Y:S01]  /*6be0*/  UISETP.NE.AND UP0, UPT, UR47, URZ, UPT ;  /* 0x000000ff2f00728c */ /* 0x000fe2000bf05270 */
[----:B------:R-:W-:Y:S11]  /*6bf0*/  LEA R3, R101, UR46, 0x3 ;  /* 0x0000002e65037c11 */ /* 0x000ff6000f8e18ff */
[----:B------:R-:W-:Y:S01]  /*6c00*/  @!P1 SHF.L.U32 R2, R171, 0x1f, RZ ;  /* 0x0000001fab029819 */ /* 0x000fe200000006ff */
[----:B------:R-:W-:Y:S06]  /*6c10*/  BRA.U !UP0, `(.L_x_98) ;  /* 0x0000000108247547 */ /* 0x000fec000b800000 */
[----:B------:R-:W-:Y:S01]  /*6c20*/  IMAD.U32 R5, RZ, RZ, UR49 ;  /* 0x00000031ff057e24 */ /* 0x000fe2000f8e00ff */
[----:B------:R-:W-:Y:S01]  /*6c30*/  MOV R0, UR37 ;  /* 0x0000002500007c02 */ /* 0x000fe20008000f00 */
[----:B------:R-:W-:Y:S03]  /*6c40*/  UIADD3 UR49, UPT, UPT, UR49, 0x1, URZ ;  /* 0x0000000131317890 */ /* 0x000fe6000fffe0ff */
[----:B------:R-:W-:Y:S01]  /*6c50*/  @!P1 LEA R5, R5, UR46, 0x3 ;  /* 0x0000002e05059c11 */ /* 0x000fe2000f8e18ff */
[----:B------:R-:W-:Y:S04]  /*6c60*/  UISETP.NE.AND UP0, UPT, UR49, 0x4, UPT ;  /* 0x000000043100788c */ /* 0x000fe8000bf05270 */
[----:B------:R-:W-:Y:S01]  /*6c70*/  @!P1 VIADD R5, R5, 0x50 ;  /* 0x0000005005059836 */ /* 0x000fe20000000000 */
[----:B------:R-:W-:Y:S04]  /*6c80*/  USEL UR49, UR49, URZ, UP0 ;  /* 0x000000ff31317287 */ /* 0x000fe80008000000 */
[----:B------:R-:W-:Y:S04]  /*6c90*/  @!P1 PRMT R0, R0, 0x654, R5 ;  /* 0x0000065400009816 */ /* 0x000fe80000000005 */
[----:B------:R3:W-:Y:S04]  /*6ca0*/  @!P1 SYNCS.ARRIVE.TRANS64.RED.A1T0 RZ, [R0+URZ], RZ ;  /* 0x000000ff00ff99a7 */ /* 0x0007e800081004ff */
.L_x_98:
[----:B------:R-:W4:Y:S01]  /*6cb0*/  @!P1 SYNCS.PHASECHK.TRANS64.TRYWAIT P0, [R3+URZ+0x30], R2 ;  /* 0x00003002030095a7 */ /* 0x000f2200080011ff */
[----:B------:R-:W-:Y:S01]  /*6cc0*/  BSSY B1, `(.L_x_99) ;  /* 0x000001f000017945 */ /* 0x000fe20003800000 */
[----:B----4-:R-:W-:Y:S03]  /*6cd0*/  @!P1 SEL R103, RZ, 0x1, !P0 ;  /* 0x00000001ff679807 */ /* 0x010fe60004000000 */
[----:B------:R-:W-:Y:S05]  /*6ce0*/  @P1 BRA `(.L_x_100) ;  /* 0x0000000000701947 */ /* 0x000fea0003800000 */
[----:B------:R-:W-:Y:S01]  /*6cf0*/  ISETP.NE.AND P1, PT, R109, RZ, PT ;  /* 0x000000ff6d00720c */ /* 0x000fe20003f25270 */
[----:B------:R-:W-:Y:S01]  /*6d00*/  BSSY B0, `(.L_x_101) ;  /* 0x000000b000007945 */ /* 0x000fe20003800000 */
[----:B------:R-:W-:Y:S11]  /*6d10*/  ISETP.NE.AND P0, PT, R103, RZ, PT ;  /* 0x000000ff6700720c */ /* 0x000ff60003f05270 */
[----:B------:R-:W-:Y:S05]  /*6d20*/  @P1 IMAD R4, R101, 0x4000, R186 ;  /* 0x0000400065041824 */ /* 0x000fea00078e02ba */
[----:B------:R-:W-:Y:S04]  /*6d30*/  @P1 IADD3 R9, PT, PT, R4, UR46, RZ ;  /* 0x0000002e04091c10 */ /* 0x000fe8000fffe0ff */
[----:B------:R-:W-:Y:S01]  /*6d40*/  @P1 IADD3 R7, PT, PT, R102, R9, RZ ;  /* 0x0000000966071210 */ /* 0x000fe20007ffe0ff */
[--C-:B------:R-:W-:Y:S02]  /*6d50*/  @P1 IMAD.IADD R5, R100, 0x1, R9.reuse ;  /* 0x0000000164051824 */ /* 0x100fe400078e0209 */
[----:B------:R-:W-:Y:S01]  /*6d60*/  @P1 IMAD.IADD R2, R108, 0x1, R9 ;  /* 0x000000016c021824 */ /* 0x000fe200078e0209 */
[----:B------:R-:W-:Y:S06]  /*6d70*/  @P0 BRA `(.L_x_102) ;  /* 0x00000000000c0947 */ /* 0x000fec0003800000 */
[----:B---3--:R-:W-:Y:S04]  /*6d80*/  SHF.L.U32 R0, R171, 0x1f, RZ ;  /* 0x0000001fab007819 */ /* 0x008fe800000006ff */
[----:B------:R-:W3:Y:S02]  /*6d90*/  SYNCS.PHASECHK.TRANS64.TRYWAIT P0, [R3+URZ+0x30], R0 ;  /* 0x00003000030075a7 */ /* 0x000ee400080011ff */
[----:B---3--:R-:W-:Y:S05]  /*6da0*/  @!P0 BRA `(.L_x_103) ;  /* 0x0000004400f48947 */ /* 0x008fea0003800000 */
.L_x_102:
[----:B------:R-:W-:Y:S05]  /*6db0*/  BSYNC B0 ;  /* 0x0000000000007941 */ /* 0x000fea0003800000 */
.L_x_101:
[----:B------:R-:W-:Y:S01]  /*6dc0*/  ISETP.NE.AND P0, PT, R109, RZ, PT ;  /* 0x000000ff6d00720c */ /* 0x000fe20003f05270 */
[----:B------:R-:W-:Y:S11]  /*6dd0*/  VIADD R101, R101, 0x1 ;  /* 0x0000000165657836 */ /* 0x000ff60000000000 */
[----:B------:R-:W-:Y:S01]  /*6de0*/  @!UPT UIADD3 URZ, UPT, UPT, URZ, URZ, URZ ;  /* 0x000000fffffff290 */ /* 0x000fe2000fffe0ff */
[----:B------:R4:W1:Y:S01]  /*6df0*/  @P0 LDS.128 R88, [R4+UR46+0x400] ;  /* 0x0004002e04580984 */ /* 0x0008620008000c00 */
[--C-:B---3--:R-:W-:Y:S01]  /*6e00*/  @P0 IMAD.IADD R3, R102, 0x1, R5.reuse ;  /* 0x0000000166030824 */ /* 0x108fe200078e0205 */
[C---:B------:R-:W-:Y:S01]  /*6e10*/  @P0 IADD3 R0, PT, PT, R108.reuse, R7, RZ ;  /* 0x000000076c000210 */ /* 0x040fe20007ffe0ff */
[C---:B------:R-:W-:Y:S01]  /*6e20*/  @P0 IMAD.IADD R6, R108.reuse, 0x1, R5 ;  /* 0x000000016c060824 */ /* 0x040fe200078e0205 */
[----:B------:R4:W3:Y:S02]  /*6e30*/  @P0 LDS.128 R96, [R2+0x400] ;  /* 0x0004000002600984 */ /* 0x0008e40000000c00 */
[----:B------:R-:W-:Y:S02]  /*6e40*/  @P0 IADD3 R8, PT, PT, R108, R3, RZ ;  /* 0x000000036c080210 */ /* 0x000fe40007ffe0ff */
[----:B------:R4:W1:Y:S04]  /*6e50*/  @P0 LDS.128 R104, [R7+0x400] ;  /* 0x0004000007680984 */ /* 0x0008680000000c00 */
[----:B------:R4:W1:Y:S04]  /*6e60*/  @P0 LDS.128 R112, [R0+0x400] ;  /* 0x0004000000700984 */ /* 0x0008680000000c00 */
[----:B------:R4:W1:Y:S04]  /*6e70*/  @P0 LDS.128 R120, [R5+0x400] ;  /* 0x0004000005780984 */ /* 0x0008680000000c00 */
[----:B------:R4:W1:Y:S04]  /*6e80*/  @P0 LDS.128 R128, [R6+0x400] ;  /* 0x0004000006800984 */ /* 0x0008680000000c00 */
[----:B------:R4:W1:Y:S04]  /*6e90*/  @P0 LDS.128 R136, [R3+0x400] ;  /* 0x0004000003880984 */ /* 0x0008680000000c00 */
[----:B------:R4:W1:Y:S02]  /*6ea0*/  @P0 LDS.128 R144, [R8+0x400] ;  /* 0x0004000008900984 */ /* 0x0008640000000c00 */
.L_x_100:
[----:B------:R-:W-:Y:S05]  /*6eb0*/  BSYNC B1 ;  /* 0x0000000000017941 */ /* 0x000fea0003800000 */
.L_x_99:
[----:B----4-:R-:W-:Y:S05]  /*6ec0*/  VIADD R3, R80, 0x40 ;  /* 0x0000004050037836 */ /* 0x010fea0000000000 */
[----:B------:R-:W-:Y:S04]  /*6ed0*/  SHF.R.U32.HI R3, RZ, 0x15, R3 ;  /* 0x00000015ff037819 */ /* 0x000fe80000011603 */
[----:B------:R-:W-:Y:S11]  /*6ee0*/  LOP3.LUT P0, RZ, R3, 0x3, R166, 0x48, !PT ;  /* 0x0000000303ff7812 */ /* 0x000ff600078048a6 */
[----:B------:R-:W-:Y:S02]  /*6ef0*/  @!UPT UIADD3 URZ, UPT, UPT, URZ, URZ, URZ ;  /* 0x000000fffffff290 */ /* 0x000fe4000fffe0ff */
        /* <DEDUP_REMOVED lines=17> */
.L_x_104:
[----:B------:R-:W-:Y:S01]  /*7010*/  ISETP.NE.AND P6, PT, R183, RZ, PT ;  /* 0x000000ffb700720c */ /* 0x000fe20003fc5270 */
[----:B------:R-:W-:Y:S05]  /*7020*/  WARPSYNC.ALL ;  /* 0x0000000000007948 */ /* 0x000fea0003800000 */
[----:B------:R-:W-:Y:S01]  /*7030*/  R2UR UR4, R80 ;  /* 0x00000000500472ca */ /* 0x000fe200000e0000 */
[----:B------:R-:W-:Y:S01]  /*7040*/  BSSY.RECONVERGENT B0, `(.L_x_105) ;  /* 0x0000103000007945 */ /* 0x000fe20003800200 */
[----:B---3--:R-:W-:Y:S02]  /*7050*/  MOV R0, UR49 ;  /* 0x0000003100007c02 */ /* 0x008fe40008000f00 */
[----:B------:R-:W-:Y:S02]  /*7060*/  MOV R85, UR37 ;  /* 0x0000002500557c02 */ /* 0x000fe40008000f00 */
[----:B-1----:R-:W-:Y:S02]  /*7070*/  SHF.L.U32 R82, R88, 0x10, RZ ;  /* 0x0000001058527819 */ /* 0x002fe400000006ff */
[----:B------:R-:W-:Y:S02]  /*7080*/  @!P6 LEA R0, R0, UR46, 0x3 ;  /* 0x0000002e0000ec11 */ /* 0x000fe4000f8e18ff */
[----:B------:R-:W-:Y:S02]  /*7090*/  LOP3.LUT R83, R88, 0xffff0000, RZ, 0xc0, !PT ;  /* 0xffff000058537812 */ /* 0x000fe400078ec0ff */
[----:B------:R-:W-:Y:S01]  /*70a0*/  @!P6 IADD3 R0, PT, PT, R0, 0x50, RZ ;  /* 0x000000500000e810 */ /* 0x000fe20007ffe0ff */
[----:B------:R-:W1:Y:S01]  /*70b0*/  LDTM.x64 R4, tmem[UR4+0x40] ;  /* 0x00004004000479ee */ /* 0x000e620008340000 */
[----:B------:R-:W-:Y:S02]  /*70c0*/  SHF.L.U32 R84, R89, 0x10, RZ ;  /* 0x0000001059547819 */ /* 0x000fe400000006ff */
[----:B------:R-:W-:Y:S02]  /*70d0*/  @!P6 PRMT R85, R85, 0x654, R0 ;  /* 0x000006545555e816 */ /* 0x000fe40000000000 */
[----:B------:R-:W-:Y:S02]  /*70e0*/  LOP3.LUT R86, R89, 0xffff0000, RZ, 0xc0, !PT ;  /* 0xffff000059567812 */ /* 0x000fe400078ec0ff */
[----:B------:R-:W-:Y:S01]  /*70f0*/  ISETP.NE.AND P0, PT, R174, RZ, PT ;  /* 0x000000ffae00720c */ /* 0x000fe20003f05270 */
[C---:B-1----:R-:W-:Y:S01]  /*7100*/  FMUL R0, R78.reuse, R4 ;  /* 0x000000044e007220 */ /* 0x042fe20000400000 */
[C---:B------:R-:W-:Y:S01]  /*7110*/  FMUL R2, R78.reuse, R5 ;  /* 0x000000054e027220 */ /* 0x040fe20000400000 */
[C---:B------:R-:W-:Y:S01]  /*7120*/  FMUL R3, R78.reuse, R6 ;  /* 0x000000064e037220 */ /* 0x040fe20000400000 */
[----:B------:R-:W-:Y:S01]  /*7130*/  FMUL R7, R78, R7 ;  /* 0x000000074e077220 */ /* 0x000fe20000400000 */
[C---:B------:R-:W-:Y:S01]  /*7140*/  FFMA R0, R81.reuse, R82, R0 ;  /* 0x0000005251007223 */ /* 0x040fe20000000000 */
[C---:B------:R-:W-:Y:S01]  /*7150*/  LOP3.LUT R82, R90.reuse, 0xffff0000, RZ, 0xc0, !PT ;  /* 0xffff00005a527812 */ /* 0x040fe200078ec0ff */
[C---:B------:R-:W-:Y:S01]  /*7160*/  FFMA R2, R81.reuse, R83, R2 ;  /* 0x0000005351027223 */ /* 0x040fe20000000002 */
[----:B------:R-:W-:Y:S01]  /*7170*/  SHF.L.U32 R83, R90, 0x10, RZ ;  /* 0x000000105a537819 */ /* 0x000fe200000006ff */
[C---:B------:R-:W-:Y:S01]  /*7180*/  FFMA R3, R81.reuse, R84, R3 ;  /* 0x0000005451037223 */ /* 0x040fe20000000003 */
[----:B------:R-:W-:Y:S01]  /*7190*/  FMUL R4, R78, R8 ;  /* 0x000000084e047220 */ /* 0x000fe20000400000 */
[----:B------:R-:W-:Y:S01]  /*71a0*/  FFMA R7, R81, R86, R7 ;  /* 0x0000005651077223 */ /* 0x000fe20000000007 */
[----:B------:R-:W-:Y:S01]  /*71b0*/  F2FP.RELU.BF16.F32.PACK_AB R92, R2, R0 ;  /* 0x00000000025c723e */ /* 0x000fe200000018ff */
[C---:B------:R-:W-:Y:S01]  /*71c0*/  FMUL R5, R78.reuse, R9 ;  /* 0x000000094e057220 */ /* 0x040fe20000400000 */
[----:B------:R-:W-:Y:S01]  /*71d0*/  LOP3.LUT R0, R91, 0xffff0000, RZ, 0xc0, !PT ;  /* 0xffff00005b007812 */ /* 0x000fe200078ec0ff */
[----:B------:R-:W-:Y:S01]  /*71e0*/  FFMA R4, R81, R83, R4 ;  /* 0x0000005351047223 */ /* 0x000fe20000000004 */
[----:B------:R-:W-:Y:S01]  /*71f0*/  SHF.L.U32 R83, R91, 0x10, RZ ;  /* 0x000000105b537819 */ /* 0x000fe200000006ff */
[----:B------:R-:W-:Y:S01]  /*7200*/  FFMA R5, R81, R82, R5 ;  /* 0x0000005251057223 */ /* 0x000fe20000000005 */
[----:B------:R-:W-:Y:S01]  /*7210*/  F2FP.RELU.BF16.F32.PACK_AB R93, R7, R3 ;  /* 0x00000003075d723e */ /* 0x000fe200000018ff */
[----:B------:R-:W-:Y:S01]  /*7220*/  FMUL R6, R78, R10 ;  /* 0x0000000a4e067220 */ /* 0x000fe20000400000 */
[----:B------:R-:W-:Y:S01]  /*7230*/  SHF.L.U32 R3, R96, 0x10, RZ ;  /* 0x0000001060037819 */ /* 0x000fe200000006ff */
[----:B------:R-:W-:Y:S01]  /*7240*/  FMUL R11, R78, R11 ;  /* 0x0000000b4e0b7220 */ /* 0x000fe20000400000 */
[----:B------:R-:W-:Y:S01]  /*7250*/  LOP3.LUT R2, R96, 0xffff0000, RZ, 0xc0, !PT ;  /* 0xffff000060027812 */ /* 0x000fe200078ec0ff */
[C---:B------:R-:W-:Y:S01]  /*7260*/  FMUL R8, R78.reuse, R12 ;  /* 0x0000000c4e087220 */ /* 0x040fe20000400000 */
[----:B------:R-:W-:Y:S01]  /*7270*/  LOP3.LUT R82, R107, 0xffff0000, RZ, 0xc0, !PT ;  /* 0xffff00006b527812 */ /* 0x000fe200078ec0ff */
[----:B------:R-:W-:Y:S01]  /*7280*/  FMUL R9, R78, R13 ;  /* 0x0000000d4e097220 */ /* 0x000fe20000400000 */
[----:B------:R-:W-:Y:S01]  /*7290*/  F2FP.RELU.BF16.F32.PACK_AB R94, R5, R4 ;  /* 0x00000004055e723e */ /* 0x000fe200000018ff */
[C---:B------:R-:W-:Y:S01]  /*72a0*/  FFMA R6, R81.reuse, R83, R6 ;  /* 0x0000005351067223 */ /* 0x040fe20000000006 */
[----:B------:R-:W-:Y:S01]  /*72b0*/  SHF.L.U32 R83, R104, 0x10, RZ ;  /* 0x0000001068537819 */ /* 0x000fe200000006ff */
[----:B------:R-:W-:Y:S01]  /*72c0*/  FFMA R11, R81, R0, R11 ;  /* 0x00000000510b7223 */ /* 0x000fe2000000000b */
[----:B------:R-:W-:Y:S01]  /*72d0*/  SHF.L.U32 R0, R97, 0x10, RZ ;  /* 0x0000001061007819 */ /* 0x000fe200000006ff */
[C---:B------:R-:W-:Y:S01]  /*72e0*/  FFMA R8, R81.reuse, R3, R8 ;  /* 0x0000000351087223 */ /* 0x040fe20000000008 */
[----:B------:R-:W-:Y:S01]  /*72f0*/  SHF.L.U32 R3, R98, 0x10, RZ ;  /* 0x0000001062037819 */ /* 0x000fe200000006ff */
[----:B------:R-:W-:Y:S01]  /*7300*/  FFMA R9, R81, R2, R9 ;  /* 0x0000000251097223 */ /* 0x000fe20000000009 */
[----:B------:R-:W-:Y:S01]  /*7310*/  LOP3.LUT R2, R97, 0xffff0000, RZ, 0xc0, !PT ;  /* 0xffff000061027812 */ /* 0x000fe200078ec0ff */
[C---:B------:R-:W-:Y:S01]  /*7320*/  FMUL R10, R78.reuse, R14 ;  /* 0x0000000e4e0a7220 */ /* 0x040fe20000400000 */
[----:B------:R-:W-:Y:S01]  /*7330*/  F2FP.RELU.BF16.F32.PACK_AB R95, R11, R6 ;  /* 0x000000060b5f723e */ /* 0x000fe200000018ff */
[C---:B------:R-:W-:Y:S01]  /*7340*/  FMUL R15, R78.reuse, R15 ;  /* 0x0000000f4e0f7220 */ /* 0x040fe20000400000 */
[----:B------:R-:W-:Y:S01]  /*7350*/  F2FP.RELU.BF16.F32.PACK_AB R116, R9, R8 ;  /* 0x000000080974723e */ /* 0x000fe200000018ff */
[----:B------:R-:W-:Y:S01]  /*7360*/  FMUL R12, R78, R16 ;  /* 0x000000104e0c7220 */ /* 0x000fe20000400000 */
[C---:B------:R-:W-:Y:S01]  /*7370*/  FFMA R10, R81.reuse, R0, R10 ;  /* 0x00000000510a7223 */ /* 0x040fe2000000000a */
[----:B------:R-:W-:Y:S01]  /*7380*/  LOP3.LUT R0, R98, 0xffff0000, RZ, 0xc0, !PT ;  /* 0xffff000062007812 */ /* 0x000fe200078ec0ff */
[----:B------:R-:W-:Y:S01]  /*7390*/  FFMA R15, R81, R2, R15 ;  /* 0x00000002510f7223 */ /* 0x000fe2000000000f */
        /* <DEDUP_REMOVED lines=9> */
[----:B------:R-:W-:Y:S01]  /*7430*/  FMUL R16, R78, R20 ;  /* 0x000000144e107220 */ /* 0x000fe20000400000 */
[----:B------:R-:W-:Y:S01]  /*7440*/  FFMA R14, R81, R3, R14 ;  /* 0x00000003510e7223 */ /* 0x000fe2000000000e */
[----:B------:R-:W-:Y:S01]  /*7450*/  SHF.L.U32 R3, R106, 0x10, RZ ;  /* 0x000000106a037819 */ /* 0x000fe200000006ff */
[C---:B------:R-:W-:Y:S01]  /*7460*/  FMUL R17, R78.reuse, R21 ;  /* 0x000000154e117220 */ /* 0x040fe20000400000 */
[----:B------:R-:W-:Y:S01]  /*7470*/  F2FP.RELU.BF16.F32.PACK_AB R118, R13, R12 ;  /* 0x0000000c0d76723e */ /* 0x000fe200000018ff */
[----:B------:R-:W-:Y:S01]  /*7480*/  FFMA R19, R81, R2, R19 ;  /* 0x0000000251137223 */ /* 0x000fe20000000013 */
[----:B------:R-:W-:Y:S01]  /*7490*/  SHF.L.U32 R2, R105, 0x10, RZ ;  /* 0x0000001069027819 */ /* 0x000fe200000006ff */
        /* <DEDUP_REMOVED lines=12> */
[C---:B------:R-:W-:Y:S01]  /*7560*/  FFMA R23, R81.reuse, R0, R23 ;  /* 0x0000000051177223 */ /* 0x040fe20000000017 */
[----:B------:R-:W-:Y:S01]  /*7570*/  SHF.L.U32 R0, R112, 0x10, RZ ;  /* 0x0000001070007819 */ /* 0x000fe200000006ff */
[C---:B------:R-:W-:Y:S01]  /*7580*/  FMUL R22, R78.reuse, R26 ;  /* 0x0000001a4e167220 */ /* 0x040fe20000400000 */
[----:B------:R-:W-:Y:S01]  /*7590*/  FMUL R27, R78, R27 ;  /* 0x0000001b4e1b7220 */ /* 0x000fe20000400000 */
        /* <DEDUP_REMOVED lines=9> */
[----:B------:R-:W-:Y:S01]  /*7630*/  LOP3.LUT R82, R115, 0xffff0000, RZ, 0xc0, !PT ;  /* 0xffff000073527812 */ /* 0x000fe200078ec0ff */
[----:B------:R-:W-:Y:S01]  /*7640*/  FFMA R24, R81, R0, R24 ;  /* 0x0000000051187223 */ /* 0x000fe20000000018 */
[----:B------:R-:W-:Y:S01]  /*7650*/  SHF.L.U32 R0, R113, 0x10, RZ ;  /* 0x0000001071007819 */ /* 0x000fe200000006ff */
[C---:B------:R-:W-:Y:S01]  /*7660*/  FMUL R25, R78.reuse, R29 ;  /* 0x0000001d4e197220 */ /* 0x040fe20000400000 */
[----:B------:R-:W-:Y:S01]  /*7670*/  F2FP.RELU.BF16.F32.PACK_AB R126, R21, R20 ;  /* 0x00000014157e723e */ /* 0x000fe200000018ff */
[----:B------:R-:W-:Y:S01]  /*7680*/  FMUL R26, R78, R30 ;  /* 0x0000001e4e1a7220 */ /* 0x000fe20000400000 */
[----:B------:R-:W-:Y:S01]  /*7690*/  F2FP.RELU.BF16.F32.PACK_AB R127, R27, R22 ;  /* 0x000000161b7f723e */ /* 0x000fe200000018ff */
        /* <DEDUP_REMOVED lines=38> */
[----:B------:R1:W-:Y:S01]  /*7900*/  STS.128 [R186+UR46+0x4400], R92 ;  /* 0x0044005cba007988 */ /* 0x0003e20008000c2e */
        /* <DEDUP_REMOVED lines=12> */
[----:B------:R3:W-:Y:S01]  /*79d0*/  STS.128 [R185+0x4400], R116 ;  /* 0x00440074b9007388 */ /* 0x0007e20000000c00 */
        /* <DEDUP_REMOVED lines=12> */
[----:B------:R4:W-:Y:S01]  /*7aa0*/  STS.128 [R184+0x4400], R124 ;  /* 0x0044007cb8007388 */ /* 0x0009e20000000c00 */
[----:B------:R-:W-:Y:S01]  /*7ab0*/  FMUL R51, R78, R51 ;  /* 0x000000334e337220 */ /* 0x000fe20000400000 */
[C---:B------:R-:W-:Y:S01]  /*7ac0*/  FFMA R44, R81.reuse, R3, R44 ;  /* 0x00000003512c7223 */ /* 0x040fe2000000002c */
[C---:B------:R-:W-:Y:S01]  /*7ad0*/  SHF.L.U32 R3, R136.reuse, 0x10, RZ ;  /* 0x0000001088037819 */ /* 0x040fe200000006ff */
[----:B------:R-:W-:Y:S01]  /*7ae0*/  FFMA R45, R81, R2, R45 ;  /* 0x00000002512d7223 */ /* 0x000fe2000000002d */
[----:B------:R-:W-:Y:S01]  /*7af0*/  LOP3.LUT R2, R137, 0xffff0000, RZ, 0xc0, !PT ;  /* 0xffff000089027812 */ /* 0x000fe200078ec0ff */
        /* <DEDUP_REMOVED lines=8> */
[C---:B------:R-:W-:Y:S01]  /*7b80*/  FMUL R50, R78.reuse, R54 ;  /* 0x000000364e327220 */ /* 0x040fe20000400000 */
[----:B------:R-:W-:Y:S01]  /*7b90*/  F2FP.RELU.BF16.F32.PACK_AB R94, R37, R36 ;  /* 0x00000024255e723e */ /* 0x000fe200000018ff */
[----:B------:R1:W-:Y:S01]  /*7ba0*/  STS.128 [R182+0x4400], R132 ;  /* 0x00440084b6007388 */ /* 0x0003e20000000c00 */
[----:B------:R-:W-:Y:S01]  /*7bb0*/  F2FP.RELU.BF16.F32.PACK_AB R95, R43, R38 ;  /* 0x000000262b5f723e */ /* 0x000fe200000018ff */
[----:B------:R-:W-:Y:S01]  /*7bc0*/  FMUL R55, R78, R55 ;  /* 0x000000374e377220 */ /* 0x000fe20000400000 */
[----:B---3--:R-:W-:Y:S01]  /*7bd0*/  F2FP.RELU.BF16.F32.PACK_AB R116, R41, R40 ;  /* 0x000000282974723e */ /* 0x008fe200000018ff */
[----:B------:R-:W-:Y:S01]  /*7be0*/  FFMA R48, R81, R3, R48 ;  /* 0x0000000351307223 */ /* 0x000fe20000000030 */
[----:B------:R-:W-:Y:S01]  /*7bf0*/  SHF.L.U32 R3, R139, 0x10, RZ ;  /* 0x000000108b037819 */ /* 0x000fe200000006ff */
[----:B------:R-:W-:Y:S01]  /*7c00*/  FFMA R49, R81, R0, R49 ;  /* 0x0000000051317223 */ /* 0x000fe20000000031 */
[C---:B------:R-:W-:Y:S01]  /*7c10*/  SHF.L.U32 R0, R138.reuse, 0x10, RZ ;  /* 0x000000108a007819 */ /* 0x040fe200000006ff */
[----:B------:R3:W-:Y:S01]  /*7c20*/  STS.128 [R181+0x4400], R92 ;  /* 0x0044005cb5007388 */ /* 0x0007e20000000c00 */
[----:B------:R-:W-:Y:S01]  /*7c30*/  F2FP.RELU.BF16.F32.PACK_AB R117, R47, R42 ;  /* 0x0000002a2f75723e */ /* 0x000fe200000018ff */
[----:B------:R-:W-:Y:S01]  /*7c40*/  FFMA R50, R81, R83, R50 ;  /* 0x0000005351327223 */ /* 0x000fe20000000032 */
[----:B------:R-:W-:Y:S01]  /*7c50*/  SHF.L.U32 R83, R145, 0x10, RZ ;  /* 0x0000001091537819 */ /* 0x000fe200000006ff */
[----:B------:R-:W-:Y:S01]  /*7c60*/  FFMA R55, R81, R2, R55 ;  /* 0x0000000251377223 */ /* 0x000fe20000000037 */
[----:B------:R-:W-:Y:S01]  /*7c70*/  LOP3.LUT R2, R138, 0xffff0000, RZ, 0xc0, !PT ;  /* 0xffff00008a027812 */ /* 0x000fe200078ec0ff */
[C---:B------:R-:W-:Y:S01]  /*7c80*/  FMUL R52, R78.reuse, R56 ;  /* 0x000000384e347220 */ /* 0x040fe20000400000 */
[----:B------:R-:W-:Y:S01]  /*7c90*/  F2FP.RELU.BF16.F32.PACK_AB R118, R45, R44 ;  /* 0x0000002c2d76723e */ /* 0x000fe200000018ff */
[C---:B------:R-:W-:Y:S01]  /*7ca0*/  FMUL R53, R78.reuse, R57 ;  /* 0x000000394e357220 */ /* 0x040fe20000400000 */
[C---:B------:R-:W-:Y:S01]  /*7cb0*/  FMUL R54, R78.reuse, R58 ;  /* 0x0000003a4e367220 */ /* 0x040fe20000400000 */
[----:B------:R-:W-:Y:S01]  /*7cc0*/  FFMA R52, R81, R0, R52 ;  /* 0x0000000051347223 */ /* 0x000fe20000000034 */
[----:B------:R-:W-:Y:S01]  /*7cd0*/  LOP3.LUT R0, R139, 0xffff0000, RZ, 0xc0, !PT ;  /* 0xffff00008b007812 */ /* 0x000fe200078ec0ff */
[C---:B------:R-:W-:Y:S01]  /*7ce0*/  FFMA R53, R81.reuse, R2, R53 ;  /* 0x0000000251357223 */ /* 0x040fe20000000035 */
[----:B------:R-:W-:Y:S01]  /*7cf0*/  FFMA R54, R81, R3, R54 ;  /* 0x0000000351367223 */ /* 0x000fe20000000036 */
[----:B------:R-:W-:Y:S01]  /*7d00*/  FMUL R59, R78, R59 ;  /* 0x0000003b4e3b7220 */ /* 0x000fe20000400000 */
[----:B------:R-:W-:Y:S01]  /*7d10*/  SHF.L.U32 R3, R144, 0x10, RZ ;  /* 0x0000001090037819 */ /* 0x000fe200000006ff */
[----:B------:R-:W-:Y:S01]  /*7d20*/  FMUL R56, R78, R60 ;  /* 0x0000003c4e387220 */ /* 0x000fe20000400000 */
[----:B------:R-:W-:Y:S01]  /*7d30*/  LOP3.LUT R2, R144, 0xffff0000, RZ, 0xc0, !PT ;  /* 0xffff000090027812 */ /* 0x000fe200078ec0ff */
[C---:B------:R-:W-:Y:S01]  /*7d40*/  FMUL R57, R78.reuse, R61 ;  /* 0x0000003d4e397220 */ /* 0x040fe20000400000 */
[----:B------:R-:W-:Y:S01]  /*7d50*/  F2FP.RELU.BF16.F32.PACK_AB R119, R51, R46 ;  /* 0x0000002e3377723e */ /* 0x000fe200000018ff */
[C---:B------:R-:W-:Y:S01]  /*7d60*/  FMUL R58, R78.reuse, R62 ;  /* 0x0000003e4e3a7220 */ /* 0x040fe20000400000 */
[C---:B------:R-:W-:Y:S01]  /*7d70*/  FFMA R59, R81.reuse, R0, R59 ;  /* 0x00000000513b7223 */ /* 0x040fe2000000003b */
[----:B------:R-:W-:Y:S01]  /*7d80*/  FFMA R56, R81, R3, R56 ;  /* 0x0000000351387223 */ /* 0x000fe20000000038 */
[----:B------:R-:W-:Y:S01]  /*7d90*/  LOP3.LUT R0, R145, 0xffff0000, RZ, 0xc0, !PT ;  /* 0xffff000091007812 */ /* 0x000fe200078ec0ff */
[----:B------:R3:W-:Y:S01]  /*7da0*/  STS.128 [R180+0x4400], R116 ;  /* 0x00440074b4007388 */ /* 0x0007e20000000c00 */
[C---:B------:R-:W-:Y:S01]  /*7db0*/  FFMA R57, R81.reuse, R2, R57 ;  /* 0x0000000251397223 */ /* 0x040fe20000000039 */
[----:B------:R-:W-:Y:S01]  /*7dc0*/  FMUL R63, R78, R63 ;  /* 0x0000003f4e3f7220 */ /* 0x000fe20000400000 */
[----:B------:R-:W-:Y:S01]  /*7dd0*/  SHF.L.U32 R3, R146, 0x10, RZ ;  /* 0x0000001092037819 */ /* 0x000fe200000006ff */
[----:B------:R-:W-:Y:S01]  /*7de0*/  FFMA R58, R81, R83, R58 ;  /* 0x00000053513a7223 */ /* 0x000fe2000000003a */
[----:B------:R-:W-:Y:S01]  /*7df0*/  FMUL R60, R78, R64 ;  /* 0x000000404e3c7220 */ /* 0x000fe20000400000 */
[----:B------:R-:W-:Y:S01]  /*7e00*/  LOP3.LUT R2, R146, 0xffff0000, RZ, 0xc0, !PT ;  /* 0xffff000092027812 */ /* 0x000fe200078ec0ff */
[C---:B------:R-:W-:Y:S01]  /*7e10*/  FMUL R61, R78.reuse, R65 ;  /* 0x000000414e3d7220 */ /* 0x040fe20000400000 */
[----:B------:R-:W-:Y:S01]  /*7e20*/  SHF.L.U32 R83, R147, 0x10, RZ ;  /* 0x0000001093537819 */ /* 0x000fe200000006ff */
[C---:B------:R-:W-:Y:S01]  /*7e30*/  FMUL R62, R78.reuse, R66 ;  /* 0x000000424e3e7220 */ /* 0x040fe20000400000 */
[----:B------:R-:W-:Y:S01]  /*7e40*/  FFMA R63, R81, R0, R63 ;  /* 0x00000000513f7223 */ /* 0x000fe2000000003f */
[----:B------:R-:W-:Y:S01]  /*7e50*/  FMUL R67, R78, R67 ;  /* 0x000000434e437220 */ /* 0x000fe20000400000 */
[----:B----4-:R-:W-:Y:S01]  /*7e60*/  F2FP.RELU.BF16.F32.PACK_AB R124, R49, R48 ;  /* 0x00000030317c723e */ /* 0x010fe200000018ff */
[----:B------:R-:W-:Y:S01]  /*7e70*/  FFMA R60, R81, R3, R60 ;  /* 0x00000003513c7223 */ /* 0x000fe2000000003c */
[----:B------:R-:W-:Y:S01]  /*7e80*/  F2FP.RELU.BF16.F32.PACK_AB R125, R55, R50 ;  /* 0x00000032377d723e */ /* 0x000fe200000018ff */
[----:B------:R-:W-:Y:S01]  /*7e90*/  FFMA R61, R81, R2, R61 ;  /* 0x00000002513d7223 */ /* 0x000fe2000000003d */
[----:B------:R-:W-:Y:S01]  /*7ea0*/  F2FP.RELU.BF16.F32.PACK_AB R126, R53, R52 ;  /* 0x00000034357e723e */ /* 0x000fe200000018ff */
[----:B------:R-:W-:Y:S01]  /*7eb0*/  FFMA R62, R81, R83, R62 ;  /* 0x00000053513e7223 */ /* 0x000fe2000000003e */
[----:B------:R-:W-:Y:S01]  /*7ec0*/  F2FP.RELU.BF16.F32.PACK_AB R127, R59, R54 ;  /* 0x000000363b7f723e */ /* 0x000fe200000018ff */
[----:B------:R-:W-:Y:S01]  /*7ed0*/  FFMA R67, R81, R82, R67 ;  /* 0x0000005251437223 */ /* 0x000fe20000000043 */
[----:B-1----:R-:W-:Y:S02]  /*7ee0*/  F2FP.RELU.BF16.F32.PACK_AB R132, R57, R56 ;  /* 0x000000383984723e */ /* 0x002fe400000018ff */
[----:B------:R-:W-:Y:S01]  /*7ef0*/  F2FP.RELU.BF16.F32.PACK_AB R133, R63, R58 ;  /* 0x0000003a3f85723e */ /* 0x000fe200000018ff */
[----:B------:R3:W-:Y:S01]  /*7f00*/  STS.128 [R179+0x4400], R124 ;  /* 0x0044007cb3007388 */ /* 0x0007e20000000c00 */
[----:B------:R-:W-:Y:S02]  /*7f10*/  F2FP.RELU.BF16.F32.PACK_AB R134, R61, R60 ;  /* 0x0000003c3d86723e */ /* 0x000fe400000018ff */
[----:B------:R-:W-:Y:S02]  /*7f20*/  F2FP.RELU.BF16.F32.PACK_AB R135, R67, R62 ;  /* 0x0000003e4387723e */ /* 0x000fe400000018ff */
[----:B------:R-:W-:Y:S02]  /*7f30*/  LEA R0, R101, UR46, 0x3 ;  /* 0x0000002e65007c11 */ /* 0x000fe4000f8e18ff */
[----:B------:R-:W-:Y:S01]  /*7f40*/  @!P6 SHF.L.U32 R3, R171, 0x1f, RZ ;  /* 0x0000001fab03e819 */ /* 0x000fe200000006ff */
[----:B------:R3:W-:Y:S01]  /*7f50*/  STS.128 [R178+0x4400], R132 ;  /* 0x00440084b2007388 */ /* 0x0007e20000000c00 */
[----:B------:R-:W-:Y:S01]  /*7f60*/  @!PT LDS RZ, [RZ] ;  /* 0x00000000fffff984 */ /* 0x000fe20000000800 */
[----:B------:R-:W-:Y:S01]  /*7f70*/  @!PT LDS RZ, [RZ] ;  /* 0x00000000fffff984 */ /* 0x000fe20000000800 */
[----:B------:R-:W-:Y:S01]  /*7f80*/  @!PT LDS RZ, [RZ] ;  /* 0x00000000fffff984 */ /* 0x000fe20000000800 */
[----:B------:R-:W-:Y:S01]  /*7f90*/  @!PT LDS RZ, [RZ] ;  /* 0x00000000fffff984 */ /* 0x000fe20000000800 */
[----:B------:R1:W-:Y:S07]  /*7fa0*/  MEMBAR.ALL.CTA ;  /* 0x0000000000007992 */ /* 0x0003ee0000008000 */
[----:B-1----:R-:W1:Y:S02]  /*7fb0*/  FENCE.VIEW.ASYNC.S ;  /* 0x00000000000073c6 */ /* 0x002e640000000000 */
[----:B-1----:R-:W-:Y:S06]  /*7fc0*/  BAR.SYNC.DEFER_BLOCKING 0x1, 0x80 ;  /* 0x0042000000007b1d */ /* 0x002fec0000010000 */
[----:B------:R-:W-:Y:S05]  /*7fd0*/  @P0 BRA `(.L_x_106) ;  /* 0x0000000000240947 */ /* 0x000fea0003800000 */
[----:B------:R-:W-:Y:S02]  /*7fe0*/  UIADD3 UR8, UP0, UPT, UR50, 0x680, URZ ;  /* 0x0000068032087890 */ /* 0x000fe4000ff1e0ff */
[----:B------:R-:W-:Y:S02]  /*7ff0*/  UIADD3 UR5, UPT, UPT, UR41, 0x40, URZ ;  /* 0x0000004029057890 */ /* 0x000fe4000fffe0ff */
[----:B------:R-:W-:Y:S02]  /*8000*/  UIADD3 UR4, UPT, UPT, UR46, 0x4400, URZ ;  /* 0x000044002e047890 */ /* 0x000fe4000fffe0ff */
[----:B------:R-:W-:Y:S01]  /*8010*/  UIADD3.X UR9, UPT, UPT, URZ, UR51, URZ, UP0, !UPT ;  /* 0x00000033ff097290 */ /* 0x000fe200087fe4ff */
[----:B------:R-:W-:Y:S01]  /*8020*/  UMOV UR6, UR42 ;  /* 0x0000002a00067c82 */ /* 0x000fe20008000000 */
[----:B------:R-:W-:Y:S07]  /*8030*/  UMOV UR7, UR36 ;  /* 0x0000002400077c82 */ /* 0x000fee0008000000 */
[----:B------:R1:W-:Y:S01]  /*8040*/  UTMASTG.3D [UR4], [UR8] ;  /* 0x00000004080073b5 */ /* 0x0003e20008010000 */
[----:B------:R0:W-:Y:S01]  /*8050*/  UTMACMDFLUSH ;  /* 0x00000000000079b7 */ /* 0x0001e20000000000 */
[----:B-1----:R-:W-:Y:S04]  /*8060*/  DEPBAR.LE SB0, 0x1 ;  /* 0x000080400000791a */ /* 0x002fe80000000000 */
.L_x_106:
[----:B------:R-:W-:Y:S05]  /*8070*/  BSYNC.RECONVERGENT B0 ;  /* 0x0000000000007941 */ /* 0x000fea0003800200 */
.L_x_105:
[----:B------:R-:W-:Y:S01]  /*8080*/  BAR.SYNC.DEFER_BLOCKING 0x1, 0x80 ;  /* 0x0042000000007b1d */ /* 0x000fe20000010000 */
[----:B------:R-:W-:Y:S04]  /*8090*/  UIADD3 UR40, UPT, UPT, UR49, 0x1, URZ ;  /* 0x0000000131287890 */ /* 0x000fe8000fffe0ff */
[----:B------:R-:W-:Y:S04]  /*80a0*/  UISETP.NE.AND UP0, UPT, UR40, 0x4, UPT ;  /* 0x000000042800788c */ /* 0x000fe8000bf05270 */
[----:B------:R-:W-:Y:S01]  /*80b0*/  USEL UR40, UR40, URZ, UP0 ;  /* 0x000000ff28287287 */ /* 0x000fe20008000000 */
[----:B------:R1:W-:Y:S01]  /*80c0*/  @!P6 SYNCS.ARRIVE.TRANS64.RED.A1T0 RZ, [R85+URZ], RZ ;  /* 0x000000ff55ffe9a7 */ /* 0x0003e200081004ff */
[----:B------:R-:W-:Y:S01]  /*80d0*/  BSSY B1, `(.L_x_107) ;  /* 0x0000020000017945 */ /* 0x000fe20003800000 */
[----:B------:R-:W4:Y:S02]  /*80e0*/  @!P6 SYNCS.PHASECHK.TRANS64.TRYWAIT P0, [R0+URZ+0x30], R3 ;  /* 0x000030030000e5a7 */ /* 0x000f2400080011ff */
[----:B----4-:R-:W-:Y:S01]  /*80f0*/  @!P6 SEL R103, RZ, 0x1, !P0 ;  /* 0x00000001ff67e807 */ /* 0x010fe20004000000 */
[----:B-1----:R-:W-:Y:S06]  /*8100*/  @P6 BRA `(.L_x_108) ;  /* 0x0000000000706947 */ /* 0x002fec0003800000 */
        /* <DEDUP_REMOVED lines=9> */
[----:B------:R-:W-:Y:S04]  /*81a0*/  SHF.L.U32 R7, R171, 0x1f, RZ ;  /* 0x0000001fab077819 */ /* 0x000fe800000006ff */
[----:B------:R-:W1:Y:S02]  /*81b0*/  SYNCS.PHASECHK.TRANS64.TRYWAIT P0, [R0+URZ+0x30], R7 ;  /* 0x00003007000075a7 */ /* 0x000e6400080011ff */
[----:B-1----:R-:W-:Y:S05]  /*81c0*/  @!P0 BRA `(.L_x_111) ;  /* 0x0000003400008947 */ /* 0x002fea0003800000 */
.L_x_110:
[----:B------:R-:W-:Y:S05]  /*81d0*/  BSYNC B0 ;  /* 0x0000000000007941 */ /* 0x000fea0003800000 */
.L_x_109:
[----:B------:R-:W-:Y:S01]  /*81e0*/  ISETP.NE.AND P0, PT, R109, RZ, PT ;  /* 0x000000ff6d00720c */ /* 0x000fe20003f05270 */
[----:B------:R-:W-:Y:S11]  /*81f0*/  VIADD R101, R101, 0x1 ;  /* 0x0000000165657836 */ /* 0x000ff60000000000 */
[----:B------:R-:W-:Y:S01]  /*8200*/  @!UPT UIADD3 URZ, UPT, UPT, URZ, URZ, URZ ;  /* 0x000000fffffff290 */ /* 0x000fe2000fffe0ff */
[----:B------:R4:W2:Y:S01]  /*8210*/  @P0 LDS.128 R88, [R4+UR46+0x400] ;  /* 0x0004002e04580984 */ /* 0x0008a20008000c00 */
[--C-:B-1----:R-:W-:Y:S01]  /*8220*/  @P0 IMAD.IADD R7, R102, 0x1, R3.reuse ;  /* 0x0000000166070824 */ /* 0x102fe200078e0203 */
[C---:B------:R-:W-:Y:S01]  /*8230*/  @P0 IADD3 R0, PT, PT, R108.reuse, R5, RZ ;  /* 0x000000056c000210 */ /* 0x040fe20007ffe0ff */
[C---:B------:R-:W-:Y:S01]  /*8240*/  @P0 IMAD.IADD R6, R108.reuse, 0x1, R3 ;  /* 0x000000016c060824 */ /* 0x040fe200078e0203 */
[----:B------:R4:W1:Y:S02]  /*8250*/  @P0 LDS.128 R96, [R2+0x400] ;  /* 0x0004000002600984 */ /* 0x0008640000000c00 */
[----:B------:R-:W-:Y:S02]  /*8260*/  @P0 IADD3 R8, PT, PT, R108, R7, RZ ;  /* 0x000000076c080210 */ /* 0x000fe40007ffe0ff */
[----:B------:R4:W1:Y:S04]  /*8270*/  @P0 LDS.128 R104, [R5+0x400] ;  /* 0x0004000005680984 */ /* 0x0008680000000c00 */
[----:B------:R4:W1:Y:S04]  /*8280*/  @P0 LDS.128 R112, [R0+0x400] ;  /* 0x0004000000700984 */ /* 0x0008680000000c00 */
[----:B------:R4:W1:Y:S04]  /*8290*/  @P0 LDS.128 R120, [R3+0x400] ;  /* 0x0004000003780984 */ /* 0x0008680000000c00 */
[----:B------:R4:W1:Y:S04]  /*82a0*/  @P0 LDS.128 R128, [R6+0x400] ;  /* 0x0004000006800984 */ /* 0x0008680000000c00 */
[----:B------:R4:W1:Y:S04]  /*82b0*/  @P0 LDS.128 R136, [R7+0x400] ;  /* 0x0004000007880984 */ /* 0x0008680000000c00 */
[----:B------:R4:W1:Y:S02]  /*82c0*/  @P0 LDS.128 R144, [R8+0x400] ;  /* 0x0004000008900984 */ /* 0x0008640000000c00 */
.L_x_108:
[----:B------:R-:W-:Y:S05]  /*82d0*/  BSYNC B1 ;  /* 0x0000000000017941 */ /* 0x000fea0003800000 */
.L_x_107:
        /* <DEDUP_REMOVED lines=21> */
.L_x_112:
[----:B------:R-:W-:Y:S01]  /*8430*/  ISETP.NE.AND P6, PT, R183, RZ, PT ;  /* 0x000000ffb700720c */ /* 0x000fe20003fc5270 */
[----:B------:R-:W-:Y:S05]  /*8440*/  WARPSYNC.ALL ;  /* 0x0000000000007948 */ /* 0x000fea0003800000 */
[----:B------:R-:W-:Y:S01]  /*8450*/  R2UR UR4, R80 ;  /* 0x00000000500472ca */ /* 0x000fe200000e0000 */
[----:B------:R-:W-:Y:S01]  /*8460*/  BSSY.RECONVERGENT B0, `(.L_x_113) ;  /* 0x0000103000007945 */ /* 0x000fe20003800200 */
[----:B------:R-:W-:Y:S02]  /*8470*/  MOV R3, UR40 ;  /* 0x0000002800037c02 */ /* 0x000fe40008000f00 */
[----:B------:R-:W-:Y:S02]  /*8480*/  MOV R84, UR37 ;  /* 0x0000002500547c02 */ /* 0x000fe40008000f00 */
[C---:B--2---:R-:W-:Y:S02]  /*8490*/  SHF.L.U32 R82, R88.reuse, 0x10, RZ ;  /* 0x0000001058527819 */ /* 0x044fe400000006ff */
[----:B------:R-:W-:Y:S02]  /*84a0*/  @!P6 LEA R3, R3, UR46, 0x3 ;  /* 0x0000002e0303ec11 */ /* 0x000fe4000f8e18ff */
[----:B------:R-:W-:Y:S02]  /*84b0*/  LOP3.LUT R83, R88, 0xffff0000, RZ, 0xc0, !PT ;  /* 0xffff000058537812 */ /* 0x000fe400078ec0ff */
[----:B------:R-:W-:Y:S01]  /*84c0*/  @!P6 IADD3 R3, PT, PT, R3, 0x50, RZ ;  /* 0x000000500303e810 */ /* 0x000fe20007ffe0ff */
[----:B------:R-:W2:Y:S01]  /*84d0*/  LDTM.x64 R4, tmem[UR4+0x80] ;  /* 0x00008004000479ee */ /* 0x000ea20008340000 */
[----:B------:R-:W-:Y:S02]  /*84e0*/  ISETP.NE.AND P0, PT, R174, RZ, PT ;  /* 0x000000ffae00720c */ /* 0x000fe40003f05270 */
[----:B------:R-:W-:Y:S01]  /*84f0*/  @!P6 PRMT R84, R84, 0x654, R3 ;  /* 0x000006545454e816 */ /* 0x000fe20000000003 */
[C---:B--2---:R-:W-:Y:S01]  /*8500*/  FMUL R0, R78.reuse, R4 ;  /* 0x000000044e007220 */ /* 0x044fe20000400000 */
[C---:B------:R-:W-:Y:S01]  /*8510*/  FMUL R3, R78.reuse, R6 ;  /* 0x000000064e037220 */ /* 0x040fe20000400000 */
        /* <DEDUP_REMOVED lines=38> */
[C---:B------:R-:W-:Y:S01]  /*8780*/  FFMA R0, R81.reuse, R82, R0 ;  /* 0x0000005251007223 */ /* 0x040fe20000000000 */
[----:B------:R-:W-:Y:S01]  /*8790*/  FFMA R2, R81, R83, R2 ;  /* 0x0000005351027223 */ /* 0x000fe20000000002 */
[C---:B------:R-:W-:Y:S01]  /*87a0*/  FMUL R45, R78.reuse, R49 ;  /* 0x000000314e2d7220 */ /* 0x040fe20000400000 */
[C---:B------:R-:W-:Y:S01]  /*87b0*/  FMUL R58, R78.reuse, R62 ;  /* 0x0000003e4e3a7220 */ /* 0x040fe20000400000 */
[C---:B------:R-:W-:Y:S01]  /*87c0*/  FMUL R60, R78.reuse, R64 ;  /* 0x000000404e3c7220 */ /* 0x040fe20000400000 */
[C---:B------:R-:W-:Y:S01]  /*87d0*/  SHF.L.U32 R64, R89.reuse, 0x10, RZ ;  /* 0x0000001059407819 */ /* 0x040fe200000006ff */
[----:B------:R-:W-:Y:S01]  /*87e0*/  FMUL R49, R78, R53 ;  /* 0x000000354e317220 */ /* 0x000fe20000400000 */
[----:B---3--:R-:W-:Y:S01]  /*87f0*/  F2FP.RELU.BF16.F32.PACK_AB R92, R2, R0 ;  /* 0x00000000025c723e */ /* 0x008fe200000018ff */
[C---:B------:R-:W-:Y:S01]  /*8800*/  FMUL R62, R78.reuse, R66 ;  /* 0x000000424e3e7220 */ /* 0x040fe20000400000 */
[----:B------:R-:W-:Y:S01]  /*8810*/  LOP3.LUT R66, R89, 0xffff0000, RZ, 0xc0, !PT ;  /* 0xffff000059427812 */ /* 0x000fe200078ec0ff */
[C---:B------:R-:W-:Y:S01]  /*8820*/  FMUL R53, R78.reuse, R57 ;  /* 0x000000394e357220 */ /* 0x040fe20000400000 */
[----:B------:R-:W-:Y:S01]  /*8830*/  LOP3.LUT R0, R91, 0xffff0000, RZ, 0xc0, !PT ;  /* 0xffff00005b007812 */ /* 0x000fe200078ec0ff */
[----:B------:R-:W-:Y:S01]  /*8840*/  FMUL R7, R78, R7 ;  /* 0x000000074e077220 */ /* 0x000fe20000400000 */
[----:B-1----:R-:W-:Y:S01]  /*8850*/  LOP3.LUT R2, R96, 0xffff0000, RZ, 0xc0, !PT ;  /* 0xffff000060027812 */ /* 0x002fe200078ec0ff */
[C---:B------:R-:W-:Y:S01]  /*8860*/  FMUL R57, R78.reuse, R61 ;  /* 0x0000003d4e397220 */ /* 0x040fe20000400000 */
[----:B------:R-:W-:Y:S01]  /*8870*/  FMUL R61, R78, R65 ;  /* 0x000000414e3d7220 */ /* 0x000fe20000400000 */
[C---:B------:R-:W-:Y:S01]  /*8880*/  SHF.L.U32 R65, R90.reuse, 0x10, RZ ;  /* 0x000000105a417819 */ /* 0x040fe200000006ff */
[C---:B------:R-:W-:Y:S01]  /*8890*/  FFMA R3, R81.reuse, R64, R3 ;  /* 0x0000004051037223 */ /* 0x040fe20000000003 */
[----:B------:R-:W-:Y:S01]  /*88a0*/  LOP3.LUT R64, R90, 0xffff0000, RZ, 0xc0, !PT ;  /* 0xffff00005a407812 */ /* 0x000fe200078ec0ff */
[C---:B------:R-:W-:Y:S01]  /*88b0*/  FFMA R7, R81.reuse, R66, R7 ;  /* 0x0000004251077223 */ /* 0x040fe20000000007 */
[C---:B------:R-:W-:Y:S01]  /*88c0*/  FMUL R11, R78.reuse, R11 ;  /* 0x0000000b4e0b7220 */ /* 0x040fe20000400000 */
[----:B------:R-:W-:Y:S01]  /*88d0*/  FFMA R4, R81, R65, R4 ;  /* 0x0000004151047223 */ /* 0x000fe20000000004 */
[----:B------:R-:W-:Y:S01]  /*88e0*/  SHF.L.U32 R65, R91, 0x10, RZ ;  /* 0x000000105b417819 */ /* 0x000fe200000006ff */
[----:B------:R-:W-:Y:S01]  /*88f0*/  FFMA R5, R81, R64, R5 ;  /* 0x0000004051057223 */ /* 0x000fe20000000005 */
[----:B------:R-:W-:Y:S01]  /*8900*/  F2FP.RELU.BF16.F32.PACK_AB R93, R7, R3 ;  /* 0x00000003075d723e */ /* 0x000fe200000018ff */
[----:B------:R-:W-:Y:S01]  /*8910*/  FMUL R15, R78, R15 ;  /* 0x0000000f4e0f7220 */ /* 0x000fe20000400000 */
[----:B------:R-:W-:Y:S01]  /*8920*/  SHF.L.U32 R3, R96, 0x10, RZ ;  /* 0x0000001060037819 */ /* 0x000fe200000006ff */
[----:B------:R-:W-:Y:S01]  /*8930*/  FFMA R6, R81, R65, R6 ;  /* 0x0000004151067223 */ /* 0x000fe20000000006 */
[----:B------:R-:W-:Y:S01]  /*8940*/  F2FP.RELU.BF16.F32.PACK_AB R94, R5, R4 ;  /* 0x00000004055e723e */ /* 0x000fe200000018ff */
[----:B------:R-:W-:Y:S01]  /*8950*/  FFMA R11, R81, R0, R11 ;  /* 0x00000000510b7223 */ /* 0x000fe2000000000b */
[----:B------:R-:W-:Y:S01]  /*8960*/  SHF.L.U32 R0, R97, 0x10, RZ ;  /* 0x0000001061007819 */ /* 0x000fe200000006ff */
[C---:B------:R-:W-:Y:S01]  /*8970*/  FFMA R8, R81.reuse, R3, R8 ;  /* 0x0000000351087223 */ /* 0x040fe20000000008 */
[C---:B------:R-:W-:Y:S01]  /*8980*/  SHF.L.U32 R3, R98.reuse, 0x10, RZ ;  /* 0x0000001062037819 */ /* 0x040fe200000006ff */
[----:B------:R-:W-:Y:S01]  /*8990*/  FFMA R9, R81, R2, R9 ;  /* 0x0000000251097223 */ /* 0x000fe20000000009 */
[----:B------:R-:W-:Y:S01]  /*89a0*/  LOP3.LUT R2, R97, 0xffff0000, RZ, 0xc0, !PT ;  /* 0xffff000061027812 */ /* 0x000fe200078ec0ff */
[C---:B------:R-:W-:Y:S01]  /*89b0*/  FFMA R10, R81.reuse, R0, R10 ;  /* 0x00000000510a7223 */ /* 0x040fe2000000000a */
[----:B------:R-:W-:Y:S01]  /*89c0*/  LOP3.LUT R0, R98, 0xffff0000, RZ, 0xc0, !PT ;  /* 0xffff000062007812 */ /* 0x000fe200078ec0ff */
[----:B------:R-:W-:Y:S01]  /*89d0*/  FMUL R19, R78, R19 ;  /* 0x000000134e137220 */ /* 0x000fe20000400000 */
[C---:B------:R-:W-:Y:S01]  /*89e0*/  SHF.L.U32 R5, R104.reuse, 0x10, RZ ;  /* 0x0000001068057819 */ /* 0x040fe200000006ff */
[----:B------:R-:W-:Y:S01]  /*89f0*/  FFMA R15, R81, R2, R15 ;  /* 0x00000002510f7223 */ /* 0x000fe2000000000f */
[----:B------:R-:W-:Y:S01]  /*8a00*/  LOP3.LUT R2, R99, 0xffff0000, RZ, 0xc0, !PT ;  /* 0xffff000063027812 */ /* 0x000fe200078ec0ff */
[----:B------:R-:W-:Y:S01]  /*8a10*/  FFMA R12, R81, R3, R12 ;  /* 0x00000003510c7223 */ /* 0x000fe2000000000c */
[----:B------:R-:W-:Y:S01]  /*8a20*/  SHF.L.U32 R3, R99, 0x10, RZ ;  /* 0x0000001063037819 */ /* 0x000fe200000006ff */
[----:B------:R-:W-:Y:S01]  /*8a30*/  FFMA R13, R81, R0, R13 ;  /* 0x00000000510d7223 */ /* 0x000fe2000000000d */
[----:B------:R-:W-:Y:S01]  /*8a40*/  LOP3.LUT R0, R104, 0xffff0000, RZ, 0xc0, !PT ;  /* 0xffff000068007812 */ /* 0x000fe200078ec0ff */
[----:B------:R-:W-:Y:S01]  /*8a50*/  FMUL R23, R78, R23 ;  /* 0x000000174e177220 */ /* 0x000fe20000400000 */
[----:B------:R-:W-:Y:S01]  /*8a60*/  LOP3.LUT R4, R107, 0xffff0000, RZ, 0xc0, !PT ;  /* 0xffff00006b047812 */ /* 0x000fe200078ec0ff */
[C---:B------:R-:W-:Y:S01]  /*8a70*/  FFMA R14, R81.reuse, R3, R14 ;  /* 0x00000003510e7223 */ /* 0x040fe2000000000e */
[C---:B------:R-:W-:Y:S01]  /*8a80*/  SHF.L.U32 R3, R106.reuse, 0x10, RZ ;  /* 0x000000106a037819 */ /* 0x040fe200000006ff */
[----:B------:R-:W-:Y:S01]  /*8a90*/  FFMA R19, R81, R2, R19 ;  /* 0x0000000251137223 */ /* 0x000fe20000000013 */
[----:B------:R-:W-:Y:S01]  /*8aa0*/  SHF.L.U32 R2, R105, 0x10, RZ ;  /* 0x0000001069027819 */ /* 0x000fe200000006ff */
[----:B------:R-:W-:Y:S01]  /*8ab0*/  FFMA R16, R81, R5, R16 ;  /* 0x0000000551107223 */ /* 0x000fe20000000010 */
[----:B------:R-:W-:Y:S01]  /*8ac0*/  SHF.L.U32 R5, R107, 0x10, RZ ;  /* 0x000000106b057819 */ /* 0x000fe200000006ff */
[----:B------:R-:W-:Y:S01]  /*8ad0*/  FFMA R17, R81, R0, R17 ;  /* 0x0000000051117223 */ /* 0x000fe20000000011 */
[----:B------:R-:W-:Y:S01]  /*8ae0*/  LOP3.LUT R0, R105, 0xffff0000, RZ, 0xc0, !PT ;  /* 0xffff000069007812 */ /* 0x000fe200078ec0ff */
[----:B------:R-:W-:Y:S01]  /*8af0*/  FFMA R18, R81, R2, R18 ;  /* 0x0000000251127223 */ /* 0x000fe20000000012 */
[----:B------:R-:W-:Y:S01]  /*8b00*/  LOP3.LUT R2, R106, 0xffff0000, RZ, 0xc0, !PT ;  /* 0xffff00006a027812 */ /* 0x000fe200078ec0ff */
[----:B------:R-:W-:Y:S01]  /*8b10*/  FMUL R27, R78, R27 ;  /* 0x0000001b4e1b7220 */ /* 0x000fe20000400000 */
[----:B------:R-:W-:Y:S01]  /*8b20*/  F2FP.RELU.BF16.F32.PACK_AB R95, R11, R6 ;  /* 0x000000060b5f723e */ /* 0x000fe200000018ff */
[C---:B------:R-:W-:Y:S01]  /*8b30*/  FFMA R23, R81.reuse, R0, R23 ;  /* 0x0000000051177223 */ /* 0x040fe20000000017 */
[----:B------:R-:W-:Y:S01]  /*8b40*/  SHF.L.U32 R0, R112, 0x10, RZ ;  /* 0x0000001070007819 */ /* 0x000fe200000006ff */
[C---:B------:R-:W-:Y:S01]  /*8b50*/  FFMA R20, R81.reuse, R3, R20 ;  /* 0x0000000351147223 */ /* 0x040fe20000000014 */
[----:B------:R-:W-:Y:S01]  /*8b60*/  SHF.L.U32 R3, R114, 0x10, RZ ;  /* 0x0000001072037819 */ /* 0x000fe200000006ff */
        /* <DEDUP_REMOVED lines=8> */
[----:B------:R-:W-:Y:S01]  /*8bf0*/  FFMA R25, R81, R2, R25 ;  /* 0x0000000251197223 */ /* 0x000fe20000000019 */
[----:B------:R-:W-:Y:S01]  /*8c00*/  LOP3.LUT R2, R114, 0xffff0000, RZ, 0xc0, !PT ;  /* 0xffff000072027812 */ /* 0x000fe200078ec0ff */
[C---:B------:R-:W-:Y:S01]  /*8c10*/  FMUL R31, R78.reuse, R31 ;  /* 0x0000001f4e1f7220 */ /* 0x040fe20000400000 */
[----:B------:R-:W-:Y:S01]  /*8c20*/  F2FP.RELU.BF16.F32.PACK_AB R8, R9, R8 ;  /* 0x000000080908723e */ /* 0x000fe200000018ff */
[----:B------:R-:W-:Y:S01]  /*8c30*/  FFMA R26, R81, R0, R26 ;  /* 0x00000000511a7223 */ /* 0x000fe2000000001a */
[----:B------:R-:W-:Y:S01]  /*8c40*/  LOP3.LUT R0, R113, 0xffff0000, RZ, 0xc0, !PT ;  /* 0xffff000071007812 */ /* 0x000fe200078ec0ff */
[C---:B------:R-:W-:Y:S01]  /*8c50*/  FMUL R35, R78.reuse, R35 ;  /* 0x000000234e237220 */ /* 0x040fe20000400000 */
[----:B------:R-:W-:Y:S01]  /*8c60*/  F2FP.RELU.BF16.F32.PACK_AB R9, R15, R10 ;  /* 0x0000000a0f09723e */ /* 0x000fe200000018ff */
[----:B------:R-:W-:Y:S01]  /*8c70*/  FMUL R39, R78, R39 ;  /* 0x000000274e277220 */ /* 0x000fe20000400000 */
[----:B------:R-:W-:Y:S01]  /*8c80*/  F2FP.RELU.BF16.F32.PACK_AB R10, R13, R12 ;  /* 0x0000000c0d0a723e */ /* 0x000fe200000018ff */
[C---:B------:R-:W-:Y:S01]  /*8c90*/  FFMA R31, R81.reuse, R0, R31 ;  /* 0x00000000511f7223 */ /* 0x040fe2000000001f */
[C---:B------:R-:W-:Y:S01]  /*8ca0*/  SHF.L.U32 R0, R120.reuse, 0x10, RZ ;  /* 0x0000001078007819 */ /* 0x040fe200000006ff */
[----:B------:R-:W-:Y:S01]  /*8cb0*/  FFMA R28, R81, R3, R28 ;  /* 0x00000003511c7223 */ /* 0x000fe2000000001c */
[----:B------:R-:W-:Y:S01]  /*8cc0*/  SHF.L.U32 R3, R121, 0x10, RZ ;  /* 0x0000001079037819 */ /* 0x000fe200000006ff */
        /* <DEDUP_REMOVED lines=8> */
[----:B------:R-:W-:Y:S01]  /*8d50*/  FFMA R33, R81, R2, R33 ;  /* 0x0000000251217223 */ /* 0x000fe20000000021 */
[----:B------:R-:W-:Y:S01]  /*8d60*/  LOP3.LUT R2, R123, 0xffff0000, RZ, 0xc0, !PT ;  /* 0xffff00007b027812 */ /* 0x000fe200078ec0ff */
[C---:B------:R-:W-:Y:S01]  /*8d70*/  FFMA R34, R81.reuse, R3, R34 ;  /* 0x0000000351227223 */ /* 0x040fe20000000022 */
[C---:B------:R-:W-:Y:S01]  /*8d80*/  SHF.L.U32 R3, R122.reuse, 0x10, RZ ;  /* 0x000000107a037819 */ /* 0x040fe200000006ff */
[----:B------:R-:W-:Y:S01]  /*8d90*/  FFMA R39, R81, R0, R39 ;  /* 0x0000000051277223 */ /* 0x000fe20000000027 */
[----:B------:R-:W-:Y:S01]  /*8da0*/  LOP3.LUT R0, R122, 0xffff0000, RZ, 0xc0, !PT ;  /* 0xffff00007a007812 */ /* 0x000fe200078ec0ff */
[----:B------:R-:W-:Y:S01]  /*8db0*/  FMUL R43, R78, R43 ;  /* 0x0000002b4e2b7220 */ /* 0x000fe20000400000 */
[----:B------:R-:W-:Y:S01]  /*8dc0*/  F2FP.RELU.BF16.F32.PACK_AB R16, R17, R16 ;  /* 0x000000101110723e */ /* 0x000fe200000018ff */
[----:B------:R-:W-:Y:S01]  /*8dd0*/  FFMA R36, R81, R3, R36 ;  /* 0x0000000351247223 */ /* 0x000fe20000000024 */
[----:B------:R-:W-:Y:S01]  /*8de0*/  SHF.L.U32 R3, R129, 0x10, RZ ;  /* 0x0000001081037819 */ /* 0x000fe200000006ff */
[C---:B------:R-:W-:Y:S01]  /*8df0*/  FFMA R37, R81.reuse, R0, R37 ;  /* 0x0000000051257223 */ /* 0x040fe20000000025 */
[C---:B------:R-:W-:Y:S01]  /*8e00*/  SHF.L.U32 R0, R128.reuse, 0x10, RZ ;  /* 0x0000001080007819 */ /* 0x040fe200000006ff */
[----:B------:R-:W-:Y:S01]  /*8e10*/  FFMA R38, R81, R5, R38 ;  /* 0x0000000551267223 */ /* 0x000fe20000000026 */
[----:B------:R-:W-:Y:S01]  /*8e20*/  F2FP.RELU.BF16.F32.PACK_AB R17, R23, R18 ;  /* 0x000000121711723e */ /* 0x000fe200000018ff */
[----:B------:R1:W-:Y:S01]  /*8e30*/  STS.128 [R186+UR46+0x8400], R92 ;  /* 0x0084005cba007988 */ /* 0x0003e20008000c2e */
[----:B------:R-:W-:Y:S01]  /*8e40*/  SHF.L.U32 R5, R131, 0x10, RZ ;  /* 0x0000001083057819 */ /* 0x000fe200000006ff */
[C---:B------:R-:W-:Y:S01]  /*8e50*/  FFMA R43, R81.reuse, R2, R43 ;  /* 0x00000002512b7223 */ /* 0x040fe2000000002b */
[----:B------:R-:W-:Y:S01]  /*8e60*/  LOP3.LUT R2, R128, 0xffff0000, RZ, 0xc0, !PT ;  /* 0xffff000080027812 */ /* 0x000fe200078ec0ff */
[----:B------:R-:W-:Y:S01]  /*8e70*/  FFMA R40, R81, R0, R40 ;  /* 0x0000000051287223 */ /* 0x000fe20000000028 */
[----:B------:R-:W-:Y:S01]  /*8e80*/  LOP3.LUT R0, R129, 0xffff0000, RZ, 0xc0, !PT ;  /* 0xffff000081007812 */ /* 0x000fe200078ec0ff */
[----:B------:R-:W-:Y:S01]  /*8e90*/  FMUL R47, R78, R47 ;  /* 0x0000002f4e2f7220 */ /* 0x000fe20000400000 */
[----:B------:R-:W-:Y:S01]  /*8ea0*/  F2FP.RELU.BF16.F32.PACK_AB R18, R21, R20 ;  /* 0x000000141512723e */ /* 0x000fe200000018ff */
[C---:B------:R-:W-:Y:S01]  /*8eb0*/  FFMA R41, R81.reuse, R2, R41 ;  /* 0x0000000251297223 */ /* 0x040fe20000000029 */
[C---:B------:R-:W-:Y:S01]  /*8ec0*/  LOP3.LUT R2, R130.reuse, 0xffff0000, RZ, 0xc0, !PT ;  /* 0xffff000082027812 */ /* 0x040fe200078ec0ff */
[----:B------:R-:W-:Y:S01]  /*8ed0*/  FFMA R42, R81, R3, R42 ;  /* 0x00000003512a7223 */ /* 0x000fe2000000002a */
[----:B------:R-:W-:Y:S01]  /*8ee0*/  SHF.L.U32 R3, R130, 0x10, RZ ;  /* 0x0000001082037819 */ /* 0x000fe200000006ff */
[----:B------:R1:W-:Y:S01]  /*8ef0*/  STS.128 [R185+0x8400], R8 ;  /* 0x00840008b9007388 */ /* 0x0003e20000000c00 */
[----:B------:R-:W-:Y:S01]  /*8f00*/  F2FP.RELU.BF16.F32.PACK_AB R19, R27, R22 ;  /* 0x000000161b13723e */ /* 0x000fe200000018ff */
[----:B------:R-:W-:Y:S01]  /*8f10*/  FFMA R47, R81, R0, R47 ;  /* 0x00000000512f7223 */ /* 0x000fe2000000002f */
[----:B------:R-:W-:Y:S01]  /*8f20*/  LOP3.LUT R0, R131, 0xffff0000, RZ, 0xc0, !PT ;  /* 0xffff000083007812 */ /* 0x000fe200078ec0ff */
[----:B------:R-:W-:Y:S01]  /*8f30*/  FMUL R51, R78, R51 ;  /* 0x000000334e337220 */ /* 0x000fe20000400000 */
[----:B------:R-:W-:Y:S01]  /*8f40*/  F2FP.RELU.BF16.F32.PACK_AB R24, R25, R24 ;  /* 0x000000181918723e */ /* 0x000fe200000018ff */
[C---:B------:R-:W-:Y:S01]  /*8f50*/  FFMA R44, R81.reuse, R3, R44 ;  /* 0x00000003512c7223 */ /* 0x040fe2000000002c */
[C---:B------:R-:W-:Y:S01]  /*8f60*/  SHF.L.U32 R3, R136.reuse, 0x10, RZ ;  /* 0x0000001088037819 */ /* 0x040fe200000006ff */
[----:B------:R-:W-:Y:S01]  /*8f70*/  FFMA R45, R81, R2, R45 ;  /* 0x00000002512d7223 */ /* 0x000fe2000000002d */
[----:B------:R-:W-:Y:S01]  /*8f80*/  F2FP.RELU.BF16.F32.PACK_AB R25, R31, R26 ;  /* 0x0000001a1f19723e */ /* 0x000fe200000018ff */
[----:B------:R-:W-:Y:S01]  /*8f90*/  FFMA R46, R81, R5, R46 ;  /* 0x00000005512e7223 */ /* 0x000fe2000000002e */
[----:B------:R-:W-:Y:S01]  /*8fa0*/  SHF.L.U32 R5, R137, 0x10, RZ ;  /* 0x0000001089057819 */ /* 0x000fe200000006ff */
[----:B------:R1:W-:Y:S01]  /*8fb0*/  STS.128 [R184+0x8400], R16 ;  /* 0x00840010b8007388 */ /* 0x0003e20000000c00 */
[----:B------:R-:W-:Y:S01]  /*8fc0*/  F2FP.RELU.BF16.F32.PACK_AB R26, R29, R28 ;  /* 0x0000001c1d1a723e */ /* 0x000fe200000018ff */
[C---:B------:R-:W-:Y:S01]  /*8fd0*/  FFMA R51, R81.reuse, R0, R51 ;  /* 0x0000000051337223 */ /* 0x040fe20000000033 */
[----:B------:R-:W-:Y:S01]  /*8fe0*/  LOP3.LUT R0, R136, 0xffff0000, RZ, 0xc0, !PT ;  /* 0xffff000088007812 */ /* 0x000fe200078ec0ff */
[----:B------:R-:W-:Y:S01]  /*8ff0*/  FFMA R48, R81, R3, R48 ;  /* 0x0000000351307223 */ /* 0x000fe20000000030 */
[----:B------:R-:W-:Y:S01]  /*9000*/  F2FP.RELU.BF16.F32.PACK_AB R27, R35, R30 ;  /* 0x0000001e231b723e */ /* 0x000fe200000018ff */
[----:B------:R-:W-:Y:S01]  /*9010*/  FMUL R55, R78, R55 ;  /* 0x000000374e377220 */ /* 0x000fe20000400000 */
[----:B------:R-:W-:Y:S01]  /*9020*/  LOP3.LUT R2, R137, 0xffff0000, RZ, 0xc0, !PT ;  /* 0xffff000089027812 */ /* 0x000fe200078ec0ff */
[C---:B------:R-:W-:Y:S01]  /*9030*/  FFMA R49, R81.reuse, R0, R49 ;  /* 0x0000000051317223 */ /* 0x040fe20000000031 */
[C---:B------:R-:W-:Y:S01]  /*9040*/  SHF.L.U32 R0, R138.reuse, 0x10, RZ ;  /* 0x000000108a007819 */ /* 0x040fe200000006ff */
[----:B------:R-:W-:Y:S01]  /*9050*/  FFMA R50, R81, R5, R50 ;  /* 0x0000000551327223 */ /* 0x000fe20000000032 */
[----:B------:R-:W-:Y:S01]  /*9060*/  F2FP.RELU.BF16.F32.PACK_AB R32, R33, R32 ;  /* 0x000000202120723e */ /* 0x000fe200000018ff */
[----:B------:R1:W-:Y:S01]  /*9070*/  STS.128 [R182+0x8400], R24 ;  /* 0x00840018b6007388 */ /* 0x0003e20000000c00 */
[----:B------:R-:W-:Y:S01]  /*9080*/  F2FP.RELU.BF16.F32.PACK_AB R33, R39, R34 ;  /* 0x000000222721723e */ /* 0x000fe200000018ff */
[C---:B------:R-:W-:Y:S01]  /*9090*/  FFMA R55, R81.reuse, R2, R55 ;  /* 0x0000000251377223 */ /* 0x040fe20000000037 */
[----:B------:R-:W-:Y:S01]  /*90a0*/  LOP3.LUT R2, R138, 0xffff0000, RZ, 0xc0, !PT ;  /* 0xffff00008a027812 */ /* 0x000fe200078ec0ff */
[----:B------:R-:W-:Y:S01]  /*90b0*/  FFMA R52, R81, R0, R52 ;  /* 0x0000000051347223 */ /* 0x000fe20000000034 */
[----:B------:R-:W-:Y:S01]  /*90c0*/  SHF.L.U32 R3, R139, 0x10, RZ ;  /* 0x000000108b037819 */ /* 0x000fe200000006ff */
[C---:B------:R-:W-:Y:S01]  /*90d0*/  FMUL R59, R78.reuse, R59 ;  /* 0x0000003b4e3b7220 */ /* 0x040fe20000400000 */
[----:B------:R-:W-:Y:S01]  /*90e0*/  F2FP.RELU.BF16.F32.PACK_AB R34, R37, R36 ;  /* 0x000000242522723e */ /* 0x000fe200000018ff */
[----:B------:R-:W-:Y:S01]  /*90f0*/  FFMA R53, R81, R2, R53 ;  /* 0x0000000251357223 */ /* 0x000fe20000000035 */
[----:B------:R-:W-:Y:S01]  /*9100*/  F2FP.RELU.BF16.F32.PACK_AB R35, R43, R38 ;  /* 0x000000262b23723e */ /* 0x000fe200000018ff */
[----:B------:R-:W-:Y:S01]  /*9110*/  FFMA R54, R81, R3, R54 ;  /* 0x0000000351367223 */ /* 0x000fe20000000036 */
[----:B------:R-:W-:Y:S01]  /*9120*/  LOP3.LUT R0, R139, 0xffff0000, RZ, 0xc0, !PT ;  /* 0xffff00008b007812 */ /* 0x000fe200078ec0ff */
[----:B------:R-:W-:Y:S01]  /*9130*/  FMUL R63, R78, R63 ;  /* 0x0000003f4e3f7220 */ /* 0x000fe20000400000 */
[----:B------:R-:W-:Y:S01]  /*9140*/  F2FP.RELU.BF16.F32.PACK_AB R40, R41, R40 ;  /* 0x000000282928723e */ /* 0x000fe200000018ff */
[----:B------:R1:W-:Y:S01]  /*9150*/  STS.128 [R181+0x8400], R32 ;  /* 0x00840020b5007388 */ /* 0x0003e20000000c00 */
[C---:B------:R-:W-:Y:S01]  /*9160*/  SHF.L.U32 R3, R144.reuse, 0x10, RZ ;  /* 0x0000001090037819 */ /* 0x040fe200000006ff */
[----:B------:R-:W-:Y:S01]  /*9170*/  FFMA R59, R81, R0, R59 ;  /* 0x00000000513b7223 */ /* 0x000fe2000000003b */
[----:B------:R-:W-:Y:S01]  /*9180*/  LOP3.LUT R2, R144, 0xffff0000, RZ, 0xc0, !PT ;  /* 0xffff000090027812 */ /* 0x000fe200078ec0ff */
[----:B------:R-:W-:Y:S01]  /*9190*/  FMUL R67, R78, R67 ;  /* 0x000000434e437220 */ /* 0x000fe20000400000 */
[----:B------:R-:W-:Y:S01]  /*91a0*/  F2FP.RELU.BF16.F32.PACK_AB R41, R47, R42 ;  /* 0x0000002a2f29723e */ /* 0x000fe200000018ff */
[----:B------:R-:W-:Y:S01]  /*91b0*/  FFMA R56, R81, R3, R56 ;  /* 0x0000000351387223 */ /* 0x000fe20000000038 */
[----:B------:R-:W-:Y:S01]  /*91c0*/  SHF.L.U32 R5, R145, 0x10, RZ ;  /* 0x0000001091057819 */ /* 0x000fe200000006ff */
[----:B------:R-:W-:Y:S01]  /*91d0*/  FFMA R57, R81, R2, R57 ;  /* 0x0000000251397223 */ /* 0x000fe20000000039 */
[----:B------:R-:W-:Y:S02]  /*91e0*/  F2FP.RELU.BF16.F32.PACK_AB R42, R45, R44 ;  /* 0x0000002c2d2a723e */ /* 0x000fe400000018ff */
[----:B------:R-:W-:Y:S01]  /*91f0*/  F2FP.RELU.BF16.F32.PACK_AB R43, R51, R46 ;  /* 0x0000002e332b723e */ /* 0x000fe200000018ff */
[----:B------:R-:W-:Y:S01]  /*9200*/  FFMA R58, R81, R5, R58 ;  /* 0x00000005513a7223 */ /* 0x000fe2000000003a */
[----:B------:R-:W-:Y:S02]  /*9210*/  LOP3.LUT R0, R145, 0xffff0000, RZ, 0xc0, !PT ;  /* 0xffff000091007812 */ /* 0x000fe400078ec0ff */
[C---:B------:R-:W-:Y:S01]  /*9220*/  SHF.L.U32 R3, R146.reuse, 0x10, RZ ;  /* 0x0000001092037819 */ /* 0x040fe200000006ff */
[----:B------:R1:W-:Y:S01]  /*9230*/  STS.128 [R180+0x8400], R40 ;  /* 0x00840028b4007388 */ /* 0x0003e20000000c00 */
        /* <DEDUP_REMOVED lines=8> */
[----:B------:R-:W-:Y:S02]  /*92c0*/  F2FP.RELU.BF16.F32.PACK_AB R49, R55, R50 ;  /* 0x000000323731723e */ /* 0x000fe400000018ff */
[----:B------:R-:W-:Y:S01]  /*92d0*/  F2FP.RELU.BF16.F32.PACK_AB R50, R53, R52 ;  /* 0x000000343532723e */ /* 0x000fe200000018ff */
[----:B------:R-:W-:Y:S01]  /*92e0*/  FFMA R67, R81, R4, R67 ;  /* 0x0000000451437223 */ /* 0x000fe20000000043 */
[----:B------:R-:W-:Y:S02]  /*92f0*/  F2FP.RELU.BF16.F32.PACK_AB R51, R59, R54 ;  /* 0x000000363b33723e */ /* 0x000fe400000018ff */
[----:B------:R-:W-:Y:S02]  /*9300*/  F2FP.RELU.BF16.F32.PACK_AB R56, R57, R56 ;  /* 0x000000383938723e */ /* 0x000fe400000018ff */
        /* <DEDUP_REMOVED lines=12> */
[----:B--2---:R-:W2:Y:S02]  /*93d0*/  FENCE.VIEW.ASYNC.S ;  /* 0x00000000000073c6 */ /* 0x004ea40000000000 */
[----:B--2---:R-:W-:Y:S06]  /*93e0*/  BAR.SYNC.DEFER_BLOCKING 0x1, 0x80 ;  /* 0x0042000000007b1d */ /* 0x004fec0000010000 */
        /* <DEDUP_REMOVED lines=9> */
[----:B--2---:R-:W-:Y:S04]  /*9480*/  DEPBAR.LE SB0, 0x1 ;  /* 0x000080400000791a */ /* 0x004fe80000000000 */
.L_x_114:
[----:B------:R-:W-:Y:S05]  /*9490*/  BSYNC.RECONVERGENT B0 ;  /* 0x0000000000007941 */ /* 0x000fea0003800200 */
.L_x_113:
[----:B------:R-:W-:Y:S01]  /*94a0*/  BAR.SYNC.DEFER_BLOCKING 0x1, 0x80 ;  /* 0x0042000000007b1d */ /* 0x000fe20000010000 */
[----:B------:R-:W-:Y:S04]  /*94b0*/  UIADD3 UR49, UPT, UPT, UR40, 0x1, URZ ;  /* 0x0000000128317890 */ /* 0x000fe8000fffe0ff */
[----:B------:R-:W-:Y:S04]  /*94c0*/  UISETP.NE.AND UP0, UPT, UR49, 0x4, UPT ;  /* 0x000000043100788c */ /* 0x000fe8000bf05270 */
[----:B------:R-:W-:Y:S01]  /*94d0*/  USEL UR49, UR49, URZ, UP0 ;  /* 0x000000ff31317287 */ /* 0x000fe20008000000 */
[----:B------:R2:W-:Y:S01]  /*94e0*/  @!P6 SYNCS.ARRIVE.TRANS64.RED.A1T0 RZ, [R84+URZ], RZ ;  /* 0x000000ff54ffe9a7 */ /* 0x0005e200081004ff */
[----:B------:R-:W-:Y:S01]  /*94f0*/  BSSY B1, `(.L_x_115) ;  /* 0x000001f000017945 */ /* 0x000fe20003800000 */
[----:B------:R-:W3:Y:S02]  /*9500*/  @!P6 SYNCS.PHASECHK.TRANS64.TRYWAIT P0, [R3+URZ+0x30], R0 ;  /* 0x000030000300e5a7 */ /* 0x000ee400080011ff */
[----:B---3--:R-:W-:Y:S01]  /*9510*/  @!P6 SEL R103, RZ, 0x1, !P0 ;  /* 0x00000001ff67e807 */ /* 0x008fe20004000000 */
[----:B--2---:R-:W-:Y:S06]  /*9520*/  @P6 BRA `(.L_x_116) ;  /* 0x00000000006c6947 */ /* 0x004fec0003800000 */
[----:B------:R-:W-:Y:S01]  /*9530*/  ISETP.NE.AND P1, PT, R109, RZ, PT ;  /* 0x000000ff6d00720c */ /* 0x000fe20003f25270 */
[----:B------:R-:W-:Y:S01]  /*9540*/  BSSY B0, `(.L_x_117) ;  /* 0x000000b000007945 */ /* 0x000fe20003800000 */
[----:B------:R-:W-:Y:S11]  /*9550*/  ISETP.NE.AND P0, PT, R103, RZ, PT ;  /* 0x000000ff6700720c */ /* 0x000ff60003f05270 */
[----:B------:R-:W-:Y:S05]  /*9560*/  @P1 IMAD R101, R101, 0x4000, R186 ;  /* 0x0000400065651824 */ /* 0x000fea00078e02ba */
[----:B-1----:R-:W-:Y:S04]  /*9570*/  @P1 IADD3 R9, PT, PT, R101, UR46, RZ ;  /* 0x0000002e65091c10 */ /* 0x002fe8000fffe0ff */
[----:B------:R-:W-:Y:S01]  /*9580*/  @P1 IADD3 R7, PT, PT, R102, R9, RZ ;  /* 0x0000000966071210 */ /* 0x000fe20007ffe0ff */
[--C-:B------:R-:W-:Y:S02]  /*9590*/  @P1 IMAD.IADD R5, R100, 0x1, R9.reuse ;  /* 0x0000000164051824 */ /* 0x100fe400078e0209 */
[----:B------:R-:W-:Y:S01]  /*95a0*/  @P1 IMAD.IADD R2, R108, 0x1, R9 ;  /* 0x000000016c021824 */ /* 0x000fe200078e0209 */
[----:B------:R-:W-:Y:S06]  /*95b0*/  @P0 BRA `(.L_x_118) ;  /* 0x00000000000c0947 */ /* 0x000fec0003800000 */
[----:B------:R-:W-:Y:S04]  /*95c0*/  SHF.L.U32 R0, R171, 0x1f, RZ ;  /* 0x0000001fab007819 */ /* 0x000fe800000006ff */
[----:B------:R-:W1:Y:S02]  /*95d0*/  SYNCS.PHASECHK.TRANS64.TRYWAIT P0, [R3+URZ+0x30], R0 ;  /* 0x00003000030075a7 */ /* 0x000e6400080011ff */
[----:B-1----:R-:W-:Y:S05]  /*95e0*/  @!P0 BRA `(.L_x_119) ;  /* 0x00000020000c8947 */ /* 0x002fea0003800000 */
.L_x_118:
[----:B------:R-:W-:Y:S05]  /*95f0*/  BSYNC B0 ;  /* 0x0000000000007941 */ /* 0x000fea0003800000 */
.L_x_117:
[----:B------:R-:W-:Y:S11]  /*9600*/  ISETP.NE.AND P0, PT, R109, RZ, PT ;  /* 0x000000ff6d00720c */ /* 0x000ff60003f05270 */
[----:B------:R-:W-:Y:S02]  /*9610*/  @!UPT UIADD3 URZ, UPT, UPT, URZ, URZ, URZ ;  /* 0x000000fffffff290 */ /* 0x000fe4000fffe0ff */
[----:B------:R2:W3:Y:S01]  /*9620*/  @P0 LDS.128 R88, [R101+UR46+0x400] ;  /* 0x0004002e65580984 */ /* 0x0004e20008000c00 */
[----:B-1----:R-:W-:Y:S01]  /*9630*/  @P0 IMAD.IADD R3, R102, 0x1, R5 ;  /* 0x0000000166030824 */ /* 0x002fe200078e0205 */
[C---:B------:R-:W-:Y:S01]  /*9640*/  @P0 IADD3 R4, PT, PT, R108.reuse, R5, RZ ;  /* 0x000000056c040210 */ /* 0x040fe20007ffe0ff */
[C---:B------:R-:W-:Y:S01]  /*9650*/  @P0 IMAD.IADD R0, R108.reuse, 0x1, R7 ;  /* 0x000000016c000824 */ /* 0x040fe200078e0207 */
[----:B------:R2:W4:Y:S02]  /*9660*/  @P0 LDS.128 R96, [R2+0x400] ;  /* 0x0004000002600984 */ /* 0x0005240000000c00 */
[----:B------:R-:W-:Y:S02]  /*9670*/  @P0 IADD3 R108, PT, PT, R108, R3, RZ ;  /* 0x000000036c6c0210 */ /* 0x000fe40007ffe0ff */
[----:B------:R2:W1:Y:S04]  /*9680*/  @P0 LDS.128 R104, [R7+0x400] ;  /* 0x0004000007680984 */ /* 0x0004680000000c00 */
[----:B------:R2:W1:Y:S04]  /*9690*/  @P0 LDS.128 R112, [R0+0x400] ;  /* 0x0004000000700984 */ /* 0x0004680000000c00 */
[----:B------:R2:W1:Y:S04]  /*96a0*/  @P0 LDS.128 R120, [R5+0x400] ;  /* 0x0004000005780984 */ /* 0x0004680000000c00 */
[----:B------:R2:W1:Y:S04]  /*96b0*/  @P0 LDS.128 R128, [R4+0x400] ;  /* 0x0004000004800984 */ /* 0x0004680000000c00 */
[----:B------:R2:W1:Y:S04]  /*96c0*/  @P0 LDS.128 R136, [R3+0x400] ;  /* 0x0004000003880984 */ /* 0x0004680000000c00 */
[----:B------:R2:W1:Y:S02]  /*96d0*/  @P0 LDS.128 R144, [R108+0x400] ;  /* 0x000400006c900984 */ /* 0x0004640000000c00 */
.L_x_116:
[----:B------:R-:W-:Y:S05]  /*96e0*/  BSYNC B1 ;  /* 0x0000000000017941 */ /* 0x000fea0003800000 */
.L_x_115:
[----:B--2---:R-:W-:Y:S05]  /*96f0*/  VIADD R3, R80, 0xc0 ;  /* 0x000000c050037836 */ /* 0x004fea0000000000 */
[----:B------:R-:W-:Y:S04]  /*9700*/  SHF.R.U32.HI R3, RZ, 0x15, R3 ;  /* 0x00000015ff037819 */ /* 0x000fe80000011603 */
[----:B------:R-:W-:Y:S11]  /*9710*/  LOP3.LUT P0, RZ, R3, 0x3, R166, 0x48, !PT ;  /* 0x0000000303ff7812 */ /* 0x000ff600078048a6 */
[----:B------:R-:W-:Y:S02]  /*9720*/  @!UPT UIADD3 URZ, UPT, UPT, URZ, URZ, URZ ;  /* 0x000000fffffff290 */ /* 0x000fe4000fffe0ff */
[----:B------:R-:W-:Y:S05]  /*9730*/  @!P0 BRA `(.L_x_120) ;  /* 0x0000000000408947 */ /* 0x000fea0003800000 */
[----:B------:R-:W2:Y:S01]  /*9740*/  LDCU.64 UR8, c[0x4][0x70] ;  /* 0x01000e00ff0877ac */ /* 0x000ea20008000a00 */
[----:B------:R-:W-:Y:S01]  /*9750*/  MOV R3, 0x0 ;  /* 0x0000000000037802 */ /* 0x000fe20000000f00 */
[----:B------:R-:W-:Y:S02]  /*9760*/  HFMA2 R12, -RZ, RZ, 0, 5.9604644775390625e-08 ;  /* 0x00000001ff0c7431 */ /* 0x000fe400000001ff */
[----:B-1----:R-:W-:Y:S02]  /*9770*/  IMAD.MOV.U32 R8, RZ, RZ, 0x192 ;  /* 0x00000192ff087424 */ /* 0x002fe400078e00ff */
[----:B------:R-:W-:Y:S01]  /*9780*/  IMAD.MOV.U32 R13, RZ, RZ, RZ ;  /* 0x000000ffff0d7224 */ /* 0x000fe200078e00ff */
[----:B------:R-:W1:Y:S01]  /*9790*/  LDCU.64 UR6, c[0x4][0x78] ;  /* 0x01000f00ff0677ac */ /* 0x000e620008000a00 */
[----:B------:R-:W3:Y:S01]  /*97a0*/  LDC.64 R2, c[0x4][R3] ;  /* 0x0100000003027b82 */ /* 0x000ee20000000a00 */
[----:B------:R-:W5:Y:S01]  /*97b0*/  LDCU.64 UR4, c[0x4][0x10] ;  /* 0x01000200ff0477ac */ /* 0x000f620008000a00 */
[----:B--2---:R-:W-:Y:S01]  /*97c0*/  MOV R5, UR9 ;  /* 0x0000000900057c02 */ /* 0x004fe20008000f00 */
[----:B------:R-:W-:Y:S01]  /*97d0*/  IMAD.U32 R4, RZ, RZ, UR8 ;  /* 0x00000008ff047e24 */ /* 0x000fe2000f8e00ff */
[----:B-1----:R-:W-:Y:S01]  /*97e0*/  MOV R7, UR7 ;  /* 0x0000000700077c02 */ /* 0x002fe20008000f00 */
[----:B------:R-:W-:Y:S01]  /*97f0*/  IMAD.U32 R6, RZ, RZ, UR6 ;  /* 0x00000006ff067e24 */ /* 0x000fe2000f8e00ff */
[----:B-----5:R-:W-:Y:S01]  /*9800*/  MOV R11, UR5 ;  /* 0x00000005000b7c02 */ /* 0x020fe20008000f00 */
[----:B------:R-:W-:Y:S02]  /*9810*/  IMAD.U32 R10, RZ, RZ, UR4 ;  /* 0x00000004ff0a7e24 */ /* 0x000fe4000f8e00ff */
[----:B------:R-:W-:Y:S07]  /*9820*/  LEPC R20, `(.L_x_120) ;  /* 0x000000001014794e */ /* 0x000fee0000000000 */
[----:B---34-:R-:W-:Y:S05]  /*9830*/  CALL.ABS.NOINC R2 ;  /* 0x0000000002007343 */ /* 0x018fea0003c00000 */
.L_x_120:
[----:B------:R-:W-:Y:S01]  /*9840*/  ISETP.NE.AND P0, PT, R174, RZ, PT ;  /* 0x000000ffae00720c */ /* 0x000fe20003f05270 */
[----:B------:R-:W-:Y:S05]  /*9850*/  WARPSYNC.ALL ;  /* 0x0000000000007948 */ /* 0x000fea0003800000 */
[----:B------:R-:W-:Y:S01]  /*9860*/  R2UR UR4, R80 ;  /* 0x00000000500472ca */ /* 0x000fe200000e0000 */
[----:B------:R-:W-:Y:S01]  /*9870*/  BSSY.RECONVERGENT B0, `(.L_x_121) ;  /* 0x0000100000007945 */ /* 0x000fe20003800200 */
[----:B------:R-:W-:Y:S02]  /*9880*/  R2UR UR5, R87 ;  /* 0x00000000570572ca */ /* 0x000fe400000e0000 */
[C---:B---3--:R-:W-:Y:S02]  /*9890*/  SHF.L.U32 R82, R88.reuse, 0x10, RZ ;  /* 0x0000001058527819 */ /* 0x048fe400000006ff */
[----:B------:R-:W-:Y:S02]  /*98a0*/  LOP3.LUT R84, R88, 0xffff0000, RZ, 0xc0, !PT ;  /* 0xffff000058547812 */ /* 0x000fe400078ec0ff */
[C---:B------:R-:W-:Y:S02]  /*98b0*/  SHF.L.U32 R83, R89.reuse, 0x10, RZ ;  /* 0x0000001059537819 */ /* 0x040fe400000006ff */
[----:B------:R-:W-:Y:S02]  /*98c0*/  LOP3.LUT R86, R89, 0xffff0000, RZ, 0xc0, !PT ;  /* 0xffff000059567812 */ /* 0x000fe400078ec0ff */
[C---:B------:R-:W-:Y:S01]  /*98d0*/  SHF.L.U32 R85, R90.reuse, 0x10, RZ ;  /* 0x000000105a557819 */ /* 0x040fe200000006ff */
[----:B-1----:R-:W1:Y:S01]  /*98e0*/  LDTM.x64 R4, tmem[UR4+0xc0] ;  /* 0x0000c004000479ee */ /* 0x002e620008340000 */
[----:B------:R-:W-:Y:S01]  /*98f0*/  LOP3.LUT R88, R90, 0xffff0000, RZ, 0xc0, !PT ;  /* 0xffff00005a587812 */ /* 0x000fe200078ec0ff */
[----:B------:R-:W-:Y:S01]  /*9900*/  NOP ;  /* 0x0000000000007918 */ /* 0x000fe20000000000 */
[C---:B------:R-:W-:Y:S01]  /*9910*/  SHF.L.U32 R87, R91.reuse, 0x10, RZ ;  /* 0x000000105b577819 */ /* 0x040fe200000006ff */
[----:B------:R-:W-:Y:S01]  /*9920*/  UIADD3 UR5, UPT, UPT, UR5, 0xb0, URZ ;  /* 0x000000b005057890 */ /* 0x000fe2000fffe0ff */
[----:B------:R-:W-:Y:S02]  /*9930*/  LOP3.LUT R90, R91, 0xffff0000, RZ, 0xc0, !PT ;  /* 0xffff00005b5a7812 */ /* 0x000fe400078ec0ff */
[C---:B----4-:R-:W-:Y:S01]  /*9940*/  SHF.L.U32 R89, R96.reuse, 0x10, RZ ;  /* 0x0000001060597819 */ /* 0x050fe200000006ff */
[----:B------:R-:W-:Y:S01]  /*9950*/  UPRMT UR5, UR37, 0x654, UR5 ;  /* 0x0000065425057896 */ /* 0x000fe20008000005 */
[----:B------:R-:W-:Y:S02]  /*9960*/  LOP3.LUT R91, R96, 0xffff0000, RZ, 0xc0, !PT ;  /* 0xffff0000605b7812 */ /* 0x000fe400078ec0ff */
[C---:B------:R-:W-:Y:S02]  /*9970*/  SHF.L.U32 R92, R97.reuse, 0x10, RZ ;  /* 0x00000010615c7819 */ /* 0x040fe400000006ff */
[----:B------:R-:W-:Y:S02]  /*9980*/  LOP3.LUT R94, R97, 0xffff0000, RZ, 0xc0, !PT ;  /* 0xffff0000615e7812 */ /* 0x000fe400078ec0ff */
[C---:B------:R-:W-:Y:S02]  /*9990*/  SHF.L.U32 R93, R98.reuse, 0x10, RZ ;  /* 0x00000010625d7819 */ /* 0x040fe400000006ff */
[----:B------:R-:W-:Y:S01]  /*99a0*/  LOP3.LUT R96, R98, 0xffff0000, RZ, 0xc0, !PT ;  /* 0xffff000062607812 */ /* 0x000fe200078ec0ff */
[----:B-1----:R-:W-:Y:S01]  /*99b0*/  SYNCS.ARRIVE.TRANS64.RED.A1T0 RZ, [UR5], RZ ;  /* 0x000000ffffff79a7 */ /* 0x002fe20008100405 */
[C---:B------:R-:W-:Y:S02]  /*99c0*/  SHF.L.U32 R95, R99.reuse, 0x10, RZ ;  /* 0x00000010635f7819 */ /* 0x040fe400000006ff */
[----:B------:R-:W-:Y:S02]  /*99d0*/  LOP3.LUT R98, R99, 0xffff0000, RZ, 0xc0, !PT ;  /* 0xffff000063627812 */ /* 0x000fe400078ec0ff */
[----:B------:R-:W-:Y:S01]  /*99e0*/  SHF.L.U32 R97, R104, 0x10, RZ ;  /* 0x0000001068617819 */ /* 0x000fe200000006ff */
[----:B------:R-:W-:Y:S01]  /*99f0*/  FMUL R4, R78, R4 ;  /* 0x000000044e047220 */ /* 0x000fe20000400000 */
[----:B------:R-:W-:Y:S01]  /*9a00*/  LOP3.LUT R100, R104, 0xffff0000, RZ, 0xc0, !PT ;  /* 0xffff000068647812 */ /* 0x000fe200078ec0ff */
[----:B------:R-:W-:Y:S01]  /*9a10*/  FMUL R5, R78, R5 ;  /* 0x000000054e057220 */ /* 0x000fe20000400000 */
[----:B------:R-:W-:Y:S01]  /*9a20*/  SHF.L.U32 R99, R105, 0x10, RZ ;  /* 0x0000001069637819 */ /* 0x000fe200000006ff */
[----:B------:R-:W-:Y:S01]  /*9a30*/  FFMA R4, R81, R82, R4 ;  /* 0x0000005251047223 */ /* 0x000fe20000000004 */
[----:B------:R-:W-:Y:S01]  /*9a40*/  LOP3.LUT R102, R105, 0xffff0000, RZ, 0xc0, !PT ;  /* 0xffff000069667812 */ /* 0x000fe200078ec0ff */
[----:B------:R-:W-:Y:S01]  /*9a50*/  FFMA R5, R81, R84, R5 ;  /* 0x0000005451057223 */ /* 0x000fe20000000005 */
[----:B------:R-:W-:Y:S01]  /*9a60*/  SHF.L.U32 R101, R106, 0x10, RZ ;  /* 0x000000106a657819 */ /* 0x000fe200000006ff */
[----:B------:R-:W-:Y:S01]  /*9a70*/  FMUL R6, R78, R6 ;  /* 0x000000064e067220 */ /* 0x000fe20000400000 */
[----:B------:R-:W-:Y:S01]  /*9a80*/  LOP3.LUT R104, R106, 0xffff0000, RZ, 0xc0, !PT ;  /* 0xffff00006a687812 */ /* 0x000fe200078ec0ff */
[C---:B------:R-:W-:Y:S01]  /*9a90*/  FMUL R7, R78.reuse, R7 ;  /* 0x000000074e077220 */ /* 0x040fe20000400000 */
[----:B------:R-:W-:Y:S01]  /*9aa0*/  F2FP.RELU.BF16.F32.PACK_AB R4, R5, R4 ;  /* 0x000000040504723e */ /* 0x000fe200000018ff */
[----:B------:R-:W-:Y:S01]  /*9ab0*/  FFMA R6, R81, R83, R6 ;  /* 0x0000005351067223 */ /* 0x000fe20000000006 */
[----:B------:R-:W-:Y:S01]  /*9ac0*/  SHF.L.U32 R103, R107, 0x10, RZ ;  /* 0x000000106b677819 */ /* 0x000fe200000006ff */
[----:B------:R-:W-:Y:S01]  /*9ad0*/  FFMA R7, R81, R86, R7 ;  /* 0x0000005651077223 */ /* 0x000fe20000000007 */
[----:B------:R-:W-:Y:S01]  /*9ae0*/  LOP3.LUT R106, R107, 0xffff0000, RZ, 0xc0, !PT ;  /* 0xffff00006b6a7812 */ /* 0x000fe200078ec0ff */
[----:B------:R-:W-:Y:S01]  /*9af0*/  FMUL R8, R78, R8 ;  /* 0x000000084e087220 */ /* 0x000fe20000400000 */
[----:B------:R-:W-:Y:S01]  /*9b00*/  SHF.L.U32 R105, R112, 0x10, RZ ;  /* 0x0000001070697819 */ /* 0x000fe200000006ff */
[----:B------:R-:W-:Y:S01]  /*9b10*/  FMUL R9, R78, R9 ;  /* 0x000000094e097220 */ /* 0x000fe20000400000 */
[----:B------:R-:W-:Y:S01]  /*9b20*/  F2FP.RELU.BF16.F32.PACK_AB R5, R7, R6 ;  /* 0x000000060705723e */ /* 0x000fe200000018ff */
[C---:B------:R-:W-:Y:S01]  /*9b30*/  FFMA R8, R81.reuse, R85, R8 ;  /* 0x0000005551087223 */ /* 0x040fe20000000008 */
[----:B------:R-:W-:Y:S01]  /*9b40*/  LOP3.LUT R108, R112, 0xffff0000, RZ, 0xc0, !PT ;  /* 0xffff0000706c7812 */ /* 0x000fe200078ec0ff */
[----:B------:R-:W-:Y:S01]  /*9b50*/  FFMA R9, R81, R88, R9 ;  /* 0x0000005851097223 */ /* 0x000fe20000000009 */
[C---:B------:R-:W-:Y:S01]  /*9b60*/  SHF.L.U32 R107, R113.reuse, 0x10, RZ ;  /* 0x00000010716b7819 */ /* 0x040fe200000006ff */
[C---:B------:R-:W-:Y:S01]  /*9b70*/  FMUL R10, R78.reuse, R10 ;  /* 0x0000000a4e0a7220 */ /* 0x040fe20000400000 */
[----:B------:R-:W-:Y:S01]  /*9b80*/  LOP3.LUT R110, R113, 0xffff0000, RZ, 0xc0, !PT ;  /* 0xffff0000716e7812 */ /* 0x000fe200078ec0ff */
[----:B------:R-:W-:Y:S01]  /*9b90*/  FMUL R11, R78, R11 ;  /* 0x0000000b4e0b7220 */ /* 0x000fe20000400000 */
[----:B------:R-:W-:Y:S01]  /*9ba0*/  F2FP.RELU.BF16.F32.PACK_AB R6, R9, R8 ;  /* 0x000000080906723e */ /* 0x000fe200000018ff */
[C---:B------:R-:W-:Y:S01]  /*9bb0*/  FFMA R10, R81.reuse, R87, R10 ;  /* 0x00000057510a7223 */ /* 0x040fe2000000000a */
[C---:B------:R-:W-:Y:S01]  /*9bc0*/  SHF.L.U32 R109, R114.reuse, 0x10, RZ ;  /* 0x00000010726d7819 */ /* 0x040fe200000006ff */
[----:B------:R-:W-:Y:S01]  /*9bd0*/  FFMA R11, R81, R90, R11 ;  /* 0x0000005a510b7223 */ /* 0x000fe2000000000b */
[----:B------:R-:W-:Y:S01]  /*9be0*/  LOP3.LUT R112, R114, 0xffff0000, RZ, 0xc0, !PT ;  /* 0xffff000072707812 */ /* 0x000fe200078ec0ff */
[C---:B------:R-:W-:Y:S01]  /*9bf0*/  FMUL R0, R78.reuse, R12 ;  /* 0x0000000c4e007220 */ /* 0x040fe20000400000 */
[----:B------:R-:W-:Y:S01]  /*9c00*/  SHF.L.U32 R111, R115, 0x10, RZ ;  /* 0x00000010736f7819 */ /* 0x000fe200000006ff */
[C---:B------:R-:W-:Y:S01]  /*9c10*/  FMUL R2, R78.reuse, R13 ;  /* 0x0000000d4e027220 */ /* 0x040fe20000400000 */
[----:B------:R-:W-:Y:S01]  /*9c20*/  F2FP.RELU.BF16.F32.PACK_AB R7, R11, R10 ;  /* 0x0000000a0b07723e */ /* 0x000fe200000018ff */
[C---:B------:R-:W-:Y:S01]  /*9c30*/  FMUL R3, R78.reuse, R14 ;  /* 0x0000000e4e037220 */ /* 0x040fe20000400000 */
[----:B------:R-:W-:Y:S01]  /*9c40*/  LOP3.LUT R114, R115, 0xffff0000, RZ, 0xc0, !PT ;  /* 0xffff000073727812 */ /* 0x000fe200078ec0ff */
[----:B------:R-:W-:Y:S01]  /*9c50*/  FMUL R15, R78, R15 ;  /* 0x0000000f4e0f7220 */ /* 0x000fe20000400000 */
[C---:B------:R-:W-:Y:S01]  /*9c60*/  SHF.L.U32 R113, R120.reuse, 0x10, RZ ;  /* 0x0000001078717819 */ /* 0x040fe200000006ff */
[----:B------:R-:W-:Y:S01]  /*9c70*/  FFMA R0, R81, R89, R0 ;  /* 0x0000005951007223 */ /* 0x000fe20000000000 */
[----:B------:R-:W-:Y:S01]  /*9c80*/  LOP3.LUT R116, R120, 0xffff0000, RZ, 0xc0, !PT ;  /* 0xffff000078747812 */ /* 0x000fe200078ec0ff */
[C---:B------:R-:W-:Y:S01]  /*9c90*/  FMUL R12, R78.reuse, R16 ;  /* 0x000000104e0c7220 */ /* 0x040fe20000400000 */
[----:B------:R-:W-:Y:S01]  /*9ca0*/  SHF.L.U32 R115, R121, 0x10, RZ ;  /* 0x0000001079737819 */ /* 0x000fe200000006ff */
[----:B------:R-:W-:Y:S01]  /*9cb0*/  FFMA R2, R81, R91, R2 ;  /* 0x0000005b51027223 */ /* 0x000fe20000000002 */
[----:B------:R-:W-:Y:S01]  /*9cc0*/  LOP3.LUT R118, R121, 0xffff0000, RZ, 0xc0, !PT ;  /* 0xffff000079767812 */ /* 0x000fe200078ec0ff */
[----:B------:R-:W-:Y:S01]  /*9cd0*/  FMUL R13, R78, R17 ;  /* 0x000000114e0d7220 */ /* 0x000fe20000400000 */
[----:B------:R-:W-:Y:S01]  /*9ce0*/  SHF.L.U32 R117, R122, 0x10, RZ ;  /* 0x000000107a757819 */ /* 0x000fe200000006ff */
[C---:B------:R-:W-:Y:S01]  /*9cf0*/  FFMA R3, R81.reuse, R92, R3 ;  /* 0x0000005c51037223 */ /* 0x040fe20000000003 */
[----:B------:R-:W-:Y:S01]  /*9d00*/  F2FP.RELU.BF16.F32.PACK_AB R8, R2, R0 ;  /* 0x000000000208723e */ /* 0x000fe200000018ff */
[----:B------:R-:W-:Y:S01]  /*9d10*/  FMUL R14, R78, R18 ;  /* 0x000000124e0e7220 */ /* 0x000fe20000400000 */
[----:B------:R-:W-:Y:S01]  /*9d20*/  LOP3.LUT R120, R122, 0xffff0000, RZ, 0xc0, !PT ;  /* 0xffff00007a787812 */ /* 0x000fe200078ec0ff */
[----:B------:R-:W-:Y:S01]  /*9d30*/  FFMA R15, R81, R94, R15 ;  /* 0x0000005e510f7223 */ /* 0x000fe2000000000f */
[C---:B------:R-:W-:Y:S01]  /*9d40*/  SHF.L.U32 R119, R123.reuse, 0x10, RZ ;  /* 0x000000107b777819 */ /* 0x040fe200000006ff */
[C---:B------:R-:W-:Y:S01]  /*9d50*/  FMUL R19, R78.reuse, R19 ;  /* 0x000000134e137220 */ /* 0x040fe20000400000 */
[----:B------:R-:W-:Y:S01]  /*9d60*/  LOP3.LUT R122, R123, 0xffff0000, RZ, 0xc0, !PT ;  /* 0xffff00007b7a7812 */ /* 0x000fe200078ec0ff */
[----:B------:R-:W-:Y:S01]  /*9d70*/  FFMA R12, R81, R93, R12 ;  /* 0x0000005d510c7223 */ /* 0x000fe2000000000c */
[----:B------:R-:W-:Y:S01]  /*9d80*/  F2FP.RELU.BF16.F32.PACK_AB R9, R15, R3 ;  /* 0x000000030f09723e */ /* 0x000fe200000018ff */
[----:B------:R-:W-:Y:S01]  /*9d90*/  FMUL R16, R78, R20 ;  /* 0x000000144e107220 */ /* 0x000fe20000400000 */
[C---:B------:R-:W-:Y:S01]  /*9da0*/  SHF.L.U32 R121, R128.reuse, 0x10, RZ ;  /* 0x0000001080797819 */ /* 0x040fe200000006ff */
[----:B------:R1:W-:Y:S01]  /*9db0*/  STS.128 [R186+UR46+0xc400], R4 ;  /* 0x00c40004ba007988 */ /* 0x0003e20008000c2e */
[C---:B------:R-:W-:Y:S01]  /*9dc0*/  FFMA R13, R81.reuse, R96, R13 ;  /* 0x00000060510d7223 */ /* 0x040fe2000000000d */
[----:B------:R-:W-:Y:S01]  /*9dd0*/  LOP3.LUT R124, R128, 0xffff0000, RZ, 0xc0, !PT ;  /* 0xffff0000807c7812 */ /* 0x000fe200078ec0ff */
[C---:B------:R-:W-:Y:S01]  /*9de0*/  FFMA R14, R81.reuse, R95, R14 ;  /* 0x0000005f510e7223 */ /* 0x040fe2000000000e */
[----:B------:R-:W-:Y:S01]  /*9df0*/  FFMA R19, R81, R98, R19 ;  /* 0x0000006251137223 */ /* 0x000fe20000000013 */
[----:B------:R-:W-:Y:S01]  /*9e00*/  SHF.L.U32 R123, R129, 0x10, RZ ;  /* 0x00000010817b7819 */ /* 0x000fe200000006ff */
[----:B------:R-:W-:Y:S01]  /*9e10*/  FFMA R16, R81, R97, R16 ;  /* 0x0000006151107223 */ /* 0x000fe20000000010 */
[----:B------:R-:W-:Y:S01]  /*9e20*/  F2FP.RELU.BF16.F32.PACK_AB R10, R13, R12 ;  /* 0x0000000c0d0a723e */ /* 0x000fe200000018ff */
[C---:B------:R-:W-:Y:S01]  /*9e30*/  FMUL R17, R78.reuse, R21 ;  /* 0x000000154e117220 */ /* 0x040fe20000400000 */
[----:B------:R-:W-:Y:S01]  /*9e40*/  F2FP.RELU.BF16.F32.PACK_AB R11, R19, R14 ;  /* 0x0000000e130b723e */ /* 0x000fe200000018ff */
[C---:B------:R-:W-:Y:S01]  /*9e50*/  FMUL R18, R78.reuse, R22 ;  /* 0x000000164e127220 */ /* 0x040fe20000400000 */
[C---:B------:R-:W-:Y:S01]  /*9e60*/  FMUL R23, R78.reuse, R23 ;  /* 0x000000174e177220 */ /* 0x040fe20000400000 */
[----:B------:R-:W-:Y:S01]  /*9e70*/  FFMA R17, R81, R100, R17 ;  /* 0x0000006451117223 */ /* 0x000fe20000000011 */
[C---:B------:R-:W-:Y:S01]  /*9e80*/  FMUL R20, R78.reuse, R24 ;  /* 0x000000184e147220 */ /* 0x040fe20000400000 */
[----:B------:R-:W-:Y:S01]  /*9e90*/  LOP3.LUT R126, R129, 0xffff0000, RZ, 0xc0, !PT ;  /* 0xffff0000817e7812 */ /* 0x000fe200078ec0ff */
[----:B------:R1:W-:Y:S01]  /*9ea0*/  STS.128 [R185+0xc400], R8 ;  /* 0x00c40008b9007388 */ /* 0x0003e20000000c00 */
[----:B------:R-:W-:Y:S01]  /*9eb0*/  FFMA R18, R81, R99, R18 ;  /* 0x0000006351127223 */ /* 0x000fe20000000012 */
[----:B------:R-:W-:Y:S01]  /*9ec0*/  F2FP.RELU.BF16.F32.PACK_AB R16, R17, R16 ;  /* 0x000000101110723e */ /* 0x000fe200000018ff */
[C---:B------:R-:W-:Y:S01]  /*9ed0*/  FFMA R23, R81.reuse, R102, R23 ;  /* 0x0000006651177223 */ /* 0x040fe20000000017 */
[----:B------:R-:W-:Y:S01]  /*9ee0*/  FFMA R20, R81, R101, R20 ;  /* 0x0000006551147223 */ /* 0x000fe20000000014 */
[----:B------:R-:W-:Y:S01]  /*9ef0*/  FMUL R21, R78, R25 ;  /* 0x000000194e157220 */ /* 0x000fe20000400000 */
[----:B------:R-:W-:Y:S01]  /*9f00*/  SHF.L.U32 R125, R130, 0x10, RZ ;  /* 0x00000010827d7819 */ /* 0x000fe200000006ff */
[C---:B------:R-:W-:Y:S01]  /*9f10*/  FMUL R22, R78.reuse, R26 ;  /* 0x0000001a4e167220 */ /* 0x040fe20000400000 */
[----:B------:R-:W-:Y:S01]  /*9f20*/  F2FP.RELU.BF16.F32.PACK_AB R17, R23, R18 ;  /* 0x000000121711723e */ /* 0x000fe200000018ff */
[C---:B------:R-:W-:Y:S01]  /*9f30*/  FFMA R21, R81.reuse, R104, R21 ;  /* 0x0000006851157223 */ /* 0x040fe20000000015 */
[----:B------:R-:W-:Y:S01]  /*9f40*/  FMUL R27, R78, R27 ;  /* 0x0000001b4e1b7220 */ /* 0x000fe20000400000 */
[----:B------:R-:W-:Y:S01]  /*9f50*/  FFMA R22, R81, R103, R22 ;  /* 0x0000006751167223 */ /* 0x000fe20000000016 */
[----:B------:R-:W-:Y:S01]  /*9f60*/  LOP3.LUT R128, R130, 0xffff0000, RZ, 0xc0, !PT ;  /* 0xffff000082807812 */ /* 0x000fe200078ec0ff */
[C---:B------:R-:W-:Y:S01]  /*9f70*/  FMUL R24, R78.reuse, R28 ;  /* 0x0000001c4e187220 */ /* 0x040fe20000400000 */
[----:B------:R-:W-:Y:S01]  /*9f80*/  F2FP.RELU.BF16.F32.PACK_AB R18, R21, R20 ;  /* 0x000000141512723e */ /* 0x000fe200000018ff */
[C---:B------:R-:W-:Y:S01]  /*9f90*/  FFMA R27, R81.reuse, R106, R27 ;  /* 0x0000006a511b7223 */ /* 0x040fe2000000001b */
[C---:B------:R-:W-:Y:S01]  /*9fa0*/  FMUL R25, R78.reuse, R29 ;  /* 0x0000001d4e197220 */ /* 0x040fe20000400000 */
[----:B------:R-:W-:Y:S01]  /*9fb0*/  FFMA R24, R81, R105, R24 ;  /* 0x0000006951187223 */ /* 0x000fe20000000018 */
[----:B------:R-:W-:Y:S01]  /*9fc0*/  SHF.L.U32 R127, R131, 0x10, RZ ;  /* 0x00000010837f7819 */ /* 0x000fe200000006ff */
[C---:B------:R-:W-:Y:S01]  /*9fd0*/  FMUL R26, R78.reuse, R30 ;  /* 0x0000001e4e1a7220 */ /* 0x040fe20000400000 */
[----:B------:R-:W-:Y:S01]  /*9fe0*/  F2FP.RELU.BF16.F32.PACK_AB R19, R27, R22 ;  /* 0x000000161b13723e */ /* 0x000fe200000018ff */
[C---:B------:R-:W-:Y:S01]  /*9ff0*/  FFMA R25, R81.reuse, R108, R25 ;  /* 0x0000006c51197223 */ /* 0x040fe20000000019 */
[C---:B------:R-:W-:Y:S01]  /*a000*/  FMUL R31, R78.reuse, R31 ;  /* 0x0000001f4e1f7220 */ /* 0x040fe20000400000 */
[----:B------:R-:W-:Y:S01]  /*a010*/  FFMA R26, R81, R107, R26 ;  /* 0x0000006b511a7223 */ /* 0x000fe2000000001a */
[----:B------:R-:W-:Y:S01]  /*a020*/  LOP3.LUT R130, R131, 0xffff0000, RZ, 0xc0, !PT ;  /* 0xffff000083827812 */ /* 0x000fe200078ec0ff */
[----:B------:R1:W-:Y:S01]  /*a030*/  STS.128 [R184+0xc400], R16 ;  /* 0x00c40010b8007388 */ /* 0x0003e20000000c00 */
[----:B------:R-:W-:Y:S01]  /*a040*/  F2FP.RELU.BF16.F32.PACK_AB R24, R25, R24 ;  /* 0x000000181918723e */ /* 0x000fe200000018ff */
[C---:B------:R-:W-:Y:S01]  /*a050*/  FFMA R31, R81.reuse, R110, R31 ;  /* 0x0000006e511f7223 */ /* 0x040fe2000000001f */
[C---:B------:R-:W-:Y:S01]  /*a060*/  FMUL R28, R78.reuse, R32 ;  /* 0x000000204e1c7220 */ /* 0x040fe20000400000 */
[C---:B------:R-:W-:Y:S01]  /*a070*/  FMUL R29, R78.reuse, R33 ;  /* 0x000000214e1d7220 */ /* 0x040fe20000400000 */
[----:B------:R-:W-:Y:S01]  /*a080*/  FMUL R30, R78, R34 ;  /* 0x000000224e1e7220 */ /* 0x000fe20000400000 */
[----:B------:R-:W-:Y:S01]  /*a090*/  SHF.L.U32 R129, R136, 0x10, RZ ;  /* 0x0000001088817819 */ /* 0x000fe200000006ff */
[----:B------:R-:W-:Y:S01]  /*a0a0*/  FFMA R28, R81, R109, R28 ;  /* 0x0000006d511c7223 */ /* 0x000fe2000000001c */
[----:B------:R-:W-:Y:S01]  /*a0b0*/  F2FP.RELU.BF16.F32.PACK_AB R25, R31, R26 ;  /* 0x0000001a1f19723e */ /* 0x000fe200000018ff */
[C---:B------:R-:W-:Y:S01]  /*a0c0*/  FFMA R29, R81.reuse, R112, R29 ;  /* 0x00000070511d7223 */ /* 0x040fe2000000001d */
[----:B------:R-:W-:Y:S01]  /*a0d0*/  FFMA R30, R81, R111, R30 ;  /* 0x0000006f511e7223 */ /* 0x000fe2000000001e */
[----:B------:R-:W-:Y:S01]  /*a0e0*/  FMUL R35, R78, R35 ;  /* 0x000000234e237220 */ /* 0x000fe20000400000 */
        /* <DEDUP_REMOVED lines=34> */
[----:B------:R-:W-:Y:S01]  /*a310*/  FFMA R41, R81, R124, R41 ;  /* 0x0000007c51297223 */ /* 0x000fe20000000029 */
[C---:B------:R-:W-:Y:S01]  /*a320*/  FMUL R47, R78.reuse, R47 ;  /* 0x0000002f4e2f7220 */ /* 0x040fe20000400000 */
[C---:B------:R-:W-:Y:S01]  /*a330*/  FMUL R44, R78.reuse, R48 ;  /* 0x000000304e2c7220 */ /* 0x040fe20000400000 */
[----:B------:R-:W-:Y:S01]  /*a340*/  FMUL R45, R78, R49 ;  /* 0x000000314e2d7220 */ /* 0x000fe20000400000 */
[----:B------:R1:W-:Y:S01]  /*a350*/  STS.128 [R181+0xc400], R32 ;  /* 0x00c40020b5007388 */ /* 0x0003e20000000c00 */
[----:B------:R-:W-:Y:S01]  /*a360*/  LOP3.LUT R138, R139, 0xffff0000, RZ, 0xc0, !PT ;  /* 0xffff00008b8a7812 */ /* 0x000fe200078ec0ff */
[----:B------:R-:W-:Y:S01]  /*a370*/  FFMA R42, R81, R123, R42 ;  /* 0x0000007b512a7223 */ /* 0x000fe2000000002a */
[----:B------:R-:W-:Y:S01]  /*a380*/  F2FP.RELU.BF16.F32.PACK_AB R40, R41, R40 ;  /* 0x000000282928723e */ /* 0x000fe200000018ff */
[C---:B------:R-:W-:Y:S01]  /*a390*/  FFMA R47, R81.reuse, R126, R47 ;  /* 0x0000007e512f7223 */ /* 0x040fe2000000002f */
[C---:B------:R-:W-:Y:S01]  /*a3a0*/  FFMA R44, R81.reuse, R125, R44 ;  /* 0x0000007d512c7223 */ /* 0x040fe2000000002c */
[----:B------:R-:W-:Y:S01]  /*a3b0*/  SHF.L.U32 R137, R144, 0x10, RZ ;  /* 0x0000001090897819 */ /* 0x000fe200000006ff */
[C---:B------:R-:W-:Y:S01]  /*a3c0*/  FFMA R45, R81.reuse, R128, R45 ;  /* 0x00000080512d7223 */ /* 0x040fe2000000002d */
[C---:B------:R-:W-:Y:S01]  /*a3d0*/  FMUL R46, R78.reuse, R50 ;  /* 0x000000324e2e7220 */ /* 0x040fe20000400000 */
[C---:B------:R-:W-:Y:S01]  /*a3e0*/  FMUL R51, R78.reuse, R51 ;  /* 0x000000334e337220 */ /* 0x040fe20000400000 */
[C---:B------:R-:W-:Y:S01]  /*a3f0*/  FMUL R48, R78.reuse, R52 ;  /* 0x000000344e307220 */ /* 0x040fe20000400000 */
[C---:B------:R-:W-:Y:S01]  /*a400*/  FMUL R49, R78.reuse, R53 ;  /* 0x000000354e317220 */ /* 0x040fe20000400000 */
[C---:B------:R-:W-:Y:S01]  /*a410*/  FFMA R46, R81.reuse, R127, R46 ;  /* 0x0000007f512e7223 */ /* 0x040fe2000000002e */
[C---:B------:R-:W-:Y:S01]  /*a420*/  FMUL R50, R78.reuse, R54 ;  /* 0x000000364e327220 */ /* 0x040fe20000400000 */
[C---:B------:R-:W-:Y:S01]  /*a430*/  FFMA R51, R81.reuse, R130, R51 ;  /* 0x0000008251337223 */ /* 0x040fe20000000033 */
[C---:B------:R-:W-:Y:S01]  /*a440*/  FMUL R55, R78.reuse, R55 ;  /* 0x000000374e377220 */ /* 0x040fe20000400000 */
[C---:B------:R-:W-:Y:S01]  /*a450*/  FFMA R48, R81.reuse, R129, R48 ;  /* 0x0000008151307223 */ /* 0x040fe20000000030 */
[C---:B------:R-:W-:Y:S01]  /*a460*/  FMUL R52, R78.reuse, R56 ;  /* 0x000000384e347220 */ /* 0x040fe20000400000 */
[C---:B------:R-:W-:Y:S01]  /*a470*/  FFMA R49, R81.reuse, R132, R49 ;  /* 0x0000008451317223 */ /* 0x040fe20000000031 */
[C---:B------:R-:W-:Y:S01]  /*a480*/  FMUL R53, R78.reuse, R57 ;  /* 0x000000394e357220 */ /* 0x040fe20000400000 */
[----:B------:R-:W-:Y:S01]  /*a490*/  FFMA R50, R81, R131, R50 ;  /* 0x0000008351327223 */ /* 0x000fe20000000032 */
[C---:B------:R-:W-:Y:S01]  /*a4a0*/  FMUL R54, R78.reuse, R58 ;  /* 0x0000003a4e367220 */ /* 0x040fe20000400000 */
[----:B------:R-:W-:Y:S01]  /*a4b0*/  F2FP.RELU.BF16.F32.PACK_AB R41, R47, R42 ;  /* 0x0000002a2f29723e */ /* 0x000fe200000018ff */
[----:B------:R-:W-:Y:S01]  /*a4c0*/  FFMA R55, R81, R134, R55 ;  /* 0x0000008651377223 */ /* 0x000fe20000000037 */
[C---:B------:R-:W-:Y:S01]  /*a4d0*/  FMUL R59, R78.reuse, R59 ;  /* 0x0000003b4e3b7220 */ /* 0x040fe20000400000 */
[----:B------:R-:W-:Y:S01]  /*a4e0*/  F2FP.RELU.BF16.F32.PACK_AB R42, R45, R44 ;  /* 0x0000002c2d2a723e */ /* 0x000fe200000018ff */
[----:B------:R-:W-:Y:S01]  /*a4f0*/  FFMA R52, R81, R133, R52 ;  /* 0x0000008551347223 */ /* 0x000fe20000000034 */
[----:B------:R-:W-:Y:S01]  /*a500*/  F2FP.RELU.BF16.F32.PACK_AB R43, R51, R46 ;  /* 0x0000002e332b723e */ /* 0x000fe200000018ff */
[----:B------:R-:W-:Y:S01]  /*a510*/  FMUL R56, R78, R60 ;  /* 0x0000003c4e387220 */ /* 0x000fe20000400000 */
[----:B------:R-:W-:Y:S01]  /*a520*/  LOP3.LUT R140, R144, 0xffff0000, RZ, 0xc0, !PT ;  /* 0xffff0000908c7812 */ /* 0x000fe200078ec0ff */
[----:B------:R-:W-:Y:S01]  /*a530*/  FFMA R53, R81, R136, R53 ;  /* 0x0000008851357223 */ /* 0x000fe20000000035 */
[----:B------:R-:W-:Y:S01]  /*a540*/  SHF.L.U32 R139, R145, 0x10, RZ ;  /* 0x00000010918b7819 */ /* 0x000fe200000006ff */
[----:B------:R1:W-:Y:S01]  /*a550*/  STS.128 [R180+0xc400], R40 ;  /* 0x00c40028b4007388 */ /* 0x0003e20000000c00 */
[C---:B------:R-:W-:Y:S01]  /*a560*/  FMUL R57, R78.reuse, R61 ;  /* 0x0000003d4e397220 */ /* 0x040fe20000400000 */
[----:B------:R-:W-:Y:S01]  /*a570*/  FFMA R54, R81, R135, R54 ;  /* 0x0000008751367223 */ /* 0x000fe20000000036 */
[----:B------:R-:W-:Y:S01]  /*a580*/  LOP3.LUT R142, R145, 0xffff0000, RZ, 0xc0, !PT ;  /* 0xffff0000918e7812 */ /* 0x000fe200078ec0ff */
[----:B------:R-:W-:Y:S01]  /*a590*/  FMUL R58, R78, R62 ;  /* 0x0000003e4e3a7220 */ /* 0x000fe20000400000 */
[C---:B------:R-:W-:Y:S01]  /*a5a0*/  FFMA R59, R81.reuse, R138, R59 ;  /* 0x0000008a513b7223 */ /* 0x040fe2000000003b */
[----:B------:R-:W-:Y:S01]  /*a5b0*/  SHF.L.U32 R141, R146, 0x10, RZ ;  /* 0x00000010928d7819 */ /* 0x000fe200000006ff */
[----:B------:R-:W-:Y:S01]  /*a5c0*/  FMUL R63, R78, R63 ;  /* 0x0000003f4e3f7220 */ /* 0x000fe20000400000 */
        /* <DEDUP_REMOVED lines=9> */
[C---:B------:R-:W-:Y:S01]  /*a660*/  FMUL R62, R78.reuse, R66 ;  /* 0x000000424e3e7220 */ /* 0x040fe20000400000 */
[----:B------:R-:W-:Y:S01]  /*a670*/  F2FP.RELU.BF16.F32.PACK_AB R49, R55, R50 ;  /* 0x000000323731723e */ /* 0x000fe200000018ff */
[----:B------:R-:W-:Y:S01]  /*a680*/  FFMA R63, R81, R142, R63 ;  /* 0x0000008e513f7223 */ /* 0x000fe2000000003f */
[----:B------:R-:W-:Y:S01]  /*a690*/  FMUL R67, R78, R67 ;  /* 0x000000434e437220 */ /* 0x000fe20000400000 */
[----:B------:R-:W-:Y:S01]  /*a6a0*/  F2FP.RELU.BF16.F32.PACK_AB R50, R53, R52 ;  /* 0x000000343532723e */ /* 0x000fe200000018ff */
[----:B------:R-:W-:Y:S01]  /*a6b0*/  FFMA R60, R81, R141, R60 ;  /* 0x0000008d513c7223 */ /* 0x000fe2000000003c */
[----:B------:R-:W-:Y:S01]  /*a6c0*/  F2FP.RELU.BF16.F32.PACK_AB R51, R59, R54 ;  /* 0x000000363b33723e */ /* 0x000fe200000018ff */
[C---:B------:R-:W-:Y:S01]  /*a6d0*/  FFMA R61, R81.reuse, R144, R61 ;  /* 0x00000090513d7223 */ /* 0x040fe2000000003d */
[C---:B------:R-:W-:Y:S01]  /*a6e0*/  FFMA R62, R81.reuse, R143, R62 ;  /* 0x0000008f513e7223 */ /* 0x040fe2000000003e */
[----:B------:R-:W-:Y:S01]  /*a6f0*/  FFMA R67, R81, R146, R67 ;  /* 0x0000009251437223 */ /* 0x000fe20000000043 */
[----:B------:R-:W-:Y:S01]  /*a700*/  F2FP.RELU.BF16.F32.PACK_AB R56, R57, R56 ;  /* 0x000000383938723e */ /* 0x000fe200000018ff */
[----:B------:R1:W-:Y:S01]  /*a710*/  STS.128 [R179+0xc400], R48 ;  /* 0x00c40030b3007388 */ /* 0x0003e20000000c00 */
[----:B------:R-:W-:Y:S02]  /*a720*/  F2FP.RELU.BF16.F32.PACK_AB R57, R63, R58 ;  /* 0x0000003a3f39723e */ /* 0x000fe400000018ff */
        /* <DEDUP_REMOVED lines=20> */
.L_x_122:
[----:B------:R-:W-:Y:S05]  /*a870*/  BSYNC.RECONVERGENT B0 ;  /* 0x0000000000007941 */ /* 0x000fea0003800200 */
.L_x_121:
[----:B------:R-:W-:Y:S01]  /*a880*/  BAR.SYNC.DEFER_BLOCKING 0x1, 0x80 ;  /* 0x0042000000007b1d */ /* 0x000fe20000010000 */
[----:B------:R-:W-:Y:S01]  /*a890*/  UISETP.NE.AND UP0, UPT, UR47, -0x4, UPT ;  /* 0xfffffffc2f00788c */ /* 0x000fe2000bf05270 */
[----:B------:R-:W-:Y:S08]  /*a8a0*/  IADD3 R76, PT, PT, R76, 0x1, RZ ;  /* 0x000000014c4c7810 */ /* 0x000ff00007ffe0ff */
[----:B------:R-:W-:Y:S05]  /*a8b0*/  BRA.U !UP0, `(.L_x_123) ;  /* 0x0000000108287547 */ /* 0x000fea000b800000 */
[----:B------:R-:W-:Y:S01]  /*a8c0*/  ISETP.NE.AND P0, PT, R183, RZ, PT ;  /* 0x000000ffb700720c */ /* 0x000fe20003f05270 */
[----:B------:R-:W-:Y:S01]  /*a8d0*/  IMAD.U32 R3, RZ, RZ, UR49 ;  /* 0x00000031ff037e24 */ /* 0x000fe2000f8e00ff */
[----:B------:R-:W-:Y:S01]  /*a8e0*/  UIADD3 UR49, UPT, UPT, UR49, 0x1, URZ ;  /* 0x0000000131317890 */ /* 0x000fe2000fffe0ff */
[----:B------:R-:W-:Y:S03]  /*a8f0*/  IMAD.U32 R0, RZ, RZ, UR37 ;  /* 0x00000025ff007e24 */ /* 0x000fe6000f8e00ff */
[----:B------:R-:W-:Y:S04]  /*a900*/  UISETP.NE.AND UP0, UPT, UR49, 0x4, UPT ;  /* 0x000000043100788c */ /* 0x000fe8000bf05270 */
[----:B------:R-:W-:Y:S03]  /*a910*/  USEL UR49, UR49, URZ, UP0 ;  /* 0x000000ff31317287 */ /* 0x000fe60008000000 */
[----:B------:R-:W-:Y:S05]  /*a920*/  @!P0 LEA R3, R3, UR46, 0x3 ;  /* 0x0000002e03038c11 */ /* 0x000fea000f8e18ff */
[----:B------:R-:W-:Y:S05]  /*a930*/  @!P0 VIADD R3, R3, 0x50 ;  /* 0x0000005003038836 */ /* 0x000fea0000000000 */
[----:B------:R-:W-:Y:S04]  /*a940*/  @!P0 PRMT R0, R0, 0x654, R3 ;  /* 0x0000065400008816 */ /* 0x000fe80000000003 */
[----:B------:R2:W-:Y:S03]  /*a950*/  @!P0 SYNCS.ARRIVE.TRANS64.RED.A1T0 RZ, [R0+URZ], RZ ;  /* 0x000000ff00ff89a7 */ /* 0x0005e600081004ff */
.L_x_123:
[----:B------:R-:W-:Y:S01]  /*a960*/  ISETP.NE.AND P2, PT, R175, RZ, PT ;  /* 0x000000ffaf00720c */ /* 0x000fe20003f45270 */
[----:B------:R-:W-:Y:S01]  /*a970*/  UIADD3 UR47, UPT, UPT, UR47, 0x4, URZ ;  /* 0x000000042f2f7890 */ /* 0x000fe2000fffe0ff */
[----:B------:R-:W-:Y:S01]  /*a980*/  ISETP.NE.AND P0, PT, R177, 0x2, PT ;  /* 0x00000002b100780c */ /* 0x000fe20003f05270 */
[----:B------:R-:W-:Y:S01]  /*a990*/  IMAD.IADD R20, R75, 0x1, R158 ;  /* 0x000000014b147824 */ /* 0x000fe200078e029e */
[----:B------:R-:W-:Y:S01]  /*a9a0*/  ISETP.NE.AND P1, PT, R76, 0x2, PT ;  /* 0x000000024c00780c */ /* 0x000fe20003f25270 */
[----:B------:R-:W-:Y:S01]  /*a9b0*/  IMAD.IADD R21, R77, 0x1, R160 ;  /* 0x000000014d157824 */ /* 0x000fe200078e02a0 */
[----:B--2---:R-:W-:Y:S02]  /*a9c0*/  SEL R0, RZ, 0x1, P0 ;  /* 0x00000001ff007807 */ /* 0x004fe40000000000 */
[----:B------:R-:W-:Y:S02]  /*a9d0*/  SEL R3, RZ, 0x1, P1 ;  /* 0x00000001ff037807 */ /* 0x000fe40000800000 */
[----:B------:R-:W-:Y:S02]  /*a9e0*/  LOP3.LUT R169, R169, R0, RZ, 0x3c, !PT ;  /* 0x00000000a9a97212 */ /* 0x000fe400078e3cff */
[----:B------:R-:W-:Y:S02]  /*a9f0*/  LOP3.LUT R170, R170, R3, RZ, 0x3c, !PT ;  /* 0x00000003aaaa7212 */ /* 0x000fe400078e3cff */
[----:B------:R-:W-:Y:S02]  /*aa00*/  @P2 R2UR UR36, R168 ;  /* 0x00000000a82422ca */ /* 0x000fe400000e0000 */
[----:B------:R-:W-:Y:S02]  /*aa10*/  SEL R177, R177, RZ, P0 ;  /* 0x000000ffb1b17207 */ /* 0x000fe40000000000 */
[----:B------:R-:W-:Y:S01]  /*aa20*/  SEL R76, R76, RZ, P1 ;  /* 0x000000ff4c4c7207 */ /* 0x000fe20000800000 */
[----:B------:R-:W-:Y:S10]  /*aa30*/  @P2 BRA `(.L_x_124) ;  /* 0xffffffa000102947 */ /* 0x000ff4000383ffff */
[----:B------:R-:W-:-:S09]  /*aa40*/  UISETP.NE.AND UP0, UPT, UR48, URZ, UPT ;  /* 0x000000ff3000728c */ /* 0x000fd2000bf05270 */
[----:B------:R-:W-:Y:S05]  /*aa50*/  BRA.U !UP0, `(.L_x_125) ;  /* 0x0000000108487547 */ /* 0x000fea000b800000 */
[----:B------:R-:W2:Y:S02]  /*aa60*/  LDCU.64 UR4, c[0x0][0x890] ;  /* 0x00011200ff0477ac */ /* 0x000ea40008000a00 */
[----:B--2---:R-:W-:-:S04]  /*aa70*/  UISETP.NE.U32.AND UP0, UPT, UR4, URZ, UPT ;  /* 0x000000ff0400728c */ /* 0x004fc8000bf05070 */
[----:B------:R-:W-:-:S09]  /*aa80*/  UISETP.NE.AND.EX UP0, UPT, UR5, URZ, UPT, UP0 ;  /* 0x000000ff0500728c */ /* 0x000fd2000bf05300 */
[----:B------:R-:W-:Y:S05]  /*aa90*/  BRA.U UP0, `(.L_x_126) ;  /* 0x00000001000c7547 */ /* 0x000fea000b800000 */
[----:B------:R-:W-:-:S13]  /*aaa0*/  FSETP.NEU.AND P0, PT, R81, RZ, PT ;  /* 0x000000ff5100720b */ /* 0x000fda0003f0d000 */
[----:B------:R-:W-:Y:S05]  /*aab0*/  @!P0 EXIT ;  /* 0x000000000000894d */ /* 0x000fea0003800000 */
[----:B------:R-:W-:Y:S05]  /*aac0*/  BRA `(.L_x_125) ;  /* 0x00000000002c7947 */ /* 0x000fea0003800000 */
.L_x_126:
[----:B------:R-:W-:Y:S01]  /*aad0*/  ISETP.NE.AND P0, PT, R176, RZ, PT ;  /* 0x000000ffb000720c */ /* 0x000fe20003f05270 */
[----:B------:R-:W-:-:S12]  /*aae0*/  BSSY.RECONVERGENT B0, `(.L_x_125) ;  /* 0x0000009000007945 */ /* 0x000fd80003800200 */
[----:B------:R-:W-:Y:S05]  /*aaf0*/  @P0 BRA `(.L_x_127) ;  /* 0x0000000000140947 */ /* 0x000fea0003800000 */
[----:B------:R-:W2:Y:S02]  /*ab00*/  LDCU.64 UR4, c[0x0][0x888] ;  /* 0x00011100ff0477ac */ /* 0x000ea40008000a00 */
[----:B--2---:R-:W-:-:S04]  /*ab10*/  ISETP.NE.U32.AND P0, PT, RZ, UR4, PT ;  /* 0x00000004ff007c0c */ /* 0x004fc8000bf05070 */
[----:B------:R-:W-:-:S13]  /*ab20*/  ISETP.NE.AND.EX P0, PT, RZ, UR5, PT, P0 ;  /* 0x00000005ff007c0c */ /* 0x000fda000bf05300 */
[----:B------:R-:W-:Y:S05]  /*ab30*/  @!P0 EXIT ;  /* 0x000000000000894d */ /* 0x000fea0003800000 */
[----:B------:R-:W-:Y:S05]  /*ab40*/  BRA `(.L_x_128) ;  /* 0x0000000000087947 */ /* 0x000fea0003800000 */
.L_x_127:
[----:B------:R-:W-:-:S13]  /*ab50*/  FSETP.NEU.AND P0, PT, R81, RZ, PT ;  /* 0x000000ff5100720b */ /* 0x000fda0003f0d000 */
[----:B------:R-:W-:Y:S05]  /*ab60*/  @!P0 EXIT ;  /* 0x000000000000894d */ /* 0x000fea0003800000 */
.L_x_128:
[----:B------:R-:W-:Y:S05]  /*ab70*/  BSYNC.RECONVERGENT B0 ;  /* 0x0000000000007941 */ /* 0x000fea0003800200 */
.L_x_125:
[----:B------:R-:W-:Y:S01]  /*ab80*/  ULEA UR4, UR49, UR46, 0x3 ;  /* 0x0000002e31047291 */ /* 0x000fe2000f8e18ff */
[----:B------:R-:W-:-:S04]  /*ab90*/  DEPBAR.LE SB0, 0x0 ;  /* 0x000080000000791a */ /* 0x000fc80000000000 */
[----:B------:R-:W-:-:S04]  /*aba0*/  UIADD3 UR4, UPT, UPT, UR4, 0x50, URZ ;  /* 0x0000005004047890 */ /* 0x000fc8000fffe0ff */
[----:B------:R-:W-:-:S09]  /*abb0*/  UPRMT UR4, UR37, 0x654, UR4 ;  /* 0x0000065425047896 */ /* 0x000fd20008000004 */
[----:B------:R-:W-:Y:S01]  /*abc0*/  SYNCS.ARRIVE.TRANS64.RED.A1T0 RZ, [UR4], RZ ;  /* 0x000000ffffff79a7 */ /* 0x000fe20008100404 */
[----:B------:R-:W-:Y:S05]  /*abd0*/  EXIT ;  /* 0x000000000000794d */ /* 0x000fea0003800000 */
.L_x_19:
[----:B----4-:R4:W1:Y:S02]  /*abe0*/  SYNCS.PHASECHK.TRANS64.TRYWAIT P0, [R3+URZ+0xd0], R2 ;  /* 0x0000d002030075a7 */ /* 0x01086400080011ff */
[----:B-1----:R-:W-:Y:S05]  /*abf0*/  @!P0 NANOSLEEP.SYNCS 0x989680 ;  /* 0x009896800000895d */ /* 0x002fea0003900000 */
[----:B------:R-:W1:Y:S02]  /*ac00*/  @!P0 SYNCS.PHASECHK.TRANS64 P0, [R3+URZ+0xd0], R2 ;  /* 0x0000d002030085a7 */ /* 0x000e6400080010ff */
[----:B-1----:R-:W-:Y:S05]  /*ac10*/  @!P0 BRA `(.L_x_19) ;  /* 0xfffffffc00f08947 */ /* 0x002fea000383ffff */
[----:B------:R-:W-:Y:S05]  /*ac20*/  BRA `(.L_x_129) ;  /* 0xffffff6800447947 */ /* 0x000fea000383ffff */
.L_x_22:
[----:B-1----:R-:W-:-:S07]  /*ac30*/  MOV R2, UR33 ;  /* 0x0000002100027c02 */ /* 0x002fce0008000f00 */
.L_x_130:
[----:B-1----:R1:W4:Y:S02]  /*ac40*/  SYNCS.PHASECHK.TRANS64.TRYWAIT P0, [R2+URZ+0x18], R5 ;  /* 0x00001805020075a7 */ /* 0x00232400080011ff */
[----:B----4-:R-:W-:Y:S05]  /*ac50*/  @!P0 NANOSLEEP.SYNCS 0x989680 ;  /* 0x009896800000895d */ /* 0x010fea0003900000 */
[----:B------:R-:W4:Y:S02]  /*ac60*/  @!P0 SYNCS.PHASECHK.TRANS64 P0, [R2+URZ+0x18], R5 ;  /* 0x00001805020085a7 */ /* 0x000f2400080010ff */
[----:B----4-:R-:W-:Y:S05]  /*ac70*/  @!P0 BRA `(.L_x_130) ;  /* 0xfffffffc00f08947 */ /* 0x010fea000383ffff */
[----:B------:R-:W-:Y:S05]  /*ac80*/  BRA `(.L_x_21) ;  /* 0xffffff6800947947 */ /* 0x000fea000383ffff */
.L_x_28:
[----:B-1----:R-:W-:-:S07]  /*ac90*/  MOV R2, UR17 ;  /* 0x0000001100027c02 */ /* 0x002fce0008000f00 */
.L_x_131:
[----:B-1----:R1:W4:Y:S02]  /*aca0*/  SYNCS.PHASECHK.TRANS64.TRYWAIT P0, [R2+URZ+0x18], R5 ;  /* 0x00001805020075a7 */ /* 0x00232400080011ff */
[----:B----4-:R-:W-:Y:S05]  /*acb0*/  @!P0 NANOSLEEP.SYNCS 0x989680 ;  /* 0x009896800000895d */ /* 0x010fea0003900000 */
[----:B------:R-:W4:Y:S02]  /*acc0*/  @!P0 SYNCS.PHASECHK.TRANS64 P0, [R2+URZ+0x18], R5 ;  /* 0x00001805020085a7 */ /* 0x000f2400080010ff */
[----:B----4-:R-:W-:Y:S05]  /*acd0*/  @!P0 BRA `(.L_x_131) ;  /* 0xfffffffc00f08947 */ /* 0x010fea000383ffff */
[----:B------:R-:W-:Y:S05]  /*ace0*/  BRA `(.L_x_27) ;  /* 0xffffff6c00407947 */ /* 0x000fea000383ffff */
.L_x_32:
[----:B-1----:R1:W4:Y:S02]  /*acf0*/  SYNCS.PHASECHK.TRANS64.TRYWAIT P0, [R2+URZ+0x80], R3 ;  /* 0x00008003020075a7 */ /* 0x00232400080011ff */
[----:B----4-:R-:W-:Y:S05]  /*ad00*/  @!P0 NANOSLEEP.SYNCS 0x989680 ;  /* 0x009896800000895d */ /* 0x010fea0003900000 */
[----:B------:R-:W4:Y:S02]  /*ad10*/  @!P0 SYNCS.PHASECHK.TRANS64 P0, [R2+URZ+0x80], R3 ;  /* 0x00008003020085a7 */ /* 0x000f2400080010ff */
[----:B----4-:R-:W-:Y:S05]  /*ad20*/  @!P0 BRA `(.L_x_32) ;  /* 0xfffffffc00f08947 */ /* 0x010fea000383ffff */
[----:B------:R-:W-:Y:S05]  /*ad30*/  BRA `(.L_x_132) ;  /* 0xffffff6c00d07947 */ /* 0x000fea000383ffff */
.L_x_36:
[----:B--2---:R-:W-:-:S07]  /*ad40*/  MOV R0, UR5 ;  /* 0x0000000500007c02 */ /* 0x004fce0008000f00 */
.L_x_133:
[----:B-1----:R1:W2:Y:S02]  /*ad50*/  SYNCS.PHASECHK.TRANS64.TRYWAIT P0, [R0+URZ], R3 ;  /* 0x00000003000075a7 */ /* 0x0022a400080011ff */
[----:B--2---:R-:W-:Y:S05]  /*ad60*/  @!P0 NANOSLEEP.SYNCS 0x989680 ;  /* 0x009896800000895d */ /* 0x004fea0003900000 */
[----:B------:R-:W2:Y:S02]  /*ad70*/  @!P0 SYNCS.PHASECHK.TRANS64 P0, [R0+URZ], R3 ;  /* 0x00000003000085a7 */ /* 0x000ea400080010ff */
[----:B--2---:R-:W-:Y:S05]  /*ad80*/  @!P0 BRA `(.L_x_133) ;  /* 0xfffffffc00f08947 */ /* 0x004fea000383ffff */
[----:B------:R-:W-:Y:S05]  /*ad90*/  BRA `(.L_x_134) ;  /* 0xffffff7400407947 */ /* 0x000fea000383ffff */
.L_x_37:
[----:B--2---:R-:W-:-:S07]  /*ada0*/  MOV R0, UR5 ;  /* 0x0000000500007c02 */ /* 0x004fce0008000f00 */
.L_x_135:
[----:B-1----:R1:W2:Y:S02]  /*adb0*/  SYNCS.PHASECHK.TRANS64.TRYWAIT P0, [R0+URZ], R3 ;  /* 0x00000003000075a7 */ /* 0x0022a400080011ff */
[----:B--2---:R-:W-:Y:S05]  /*adc0*/  @!P0 NANOSLEEP.SYNCS 0x989680 ;  /* 0x009896800000895d */ /* 0x004fea0003900000 */
[----:B------:R-:W2:Y:S02]  /*add0*/  @!P0 SYNCS.PHASECHK.TRANS64 P0, [R0+URZ], R3 ;  /* 0x00000003000085a7 */ /* 0x000ea400080010ff */
[----:B--2---:R-:W-:Y:S05]  /*ade0*/  @!P0 BRA `(.L_x_135) ;  /* 0xfffffffc00f08947 */ /* 0x004fea000383ffff */
[----:B------:R-:W-:Y:S05]  /*adf0*/  BRA `(.L_x_136) ;  /* 0xffffff74004c7947 */ /* 0x000fea000383ffff */
.L_x_40:
[----:B-1----:R1:W2:Y:S02]  /*ae00*/  SYNCS.PHASECHK.TRANS64.TRYWAIT P0, [R0+URZ+0xc0], R5 ;  /* 0x0000c005000075a7 */ /* 0x0022a400080011ff */
[----:B--2---:R-:W-:Y:S05]  /*ae10*/  @!P0 NANOSLEEP.SYNCS 0x989680 ;  /* 0x009896800000895d */ /* 0x004fea0003900000 */
[----:B------:R-:W2:Y:S02]  /*ae20*/  @!P0 SYNCS.PHASECHK.TRANS64 P0, [R0+URZ+0xc0], R5 ;  /* 0x0000c005000085a7 */ /* 0x000ea400080010ff */
[----:B--2---:R-:W-:Y:S05]  /*ae30*/  @!P0 BRA `(.L_x_40) ;  /* 0xfffffffc00f08947 */ /* 0x004fea000383ffff */
[----:B------:R-:W-:Y:S05]  /*ae40*/  BRA `(.L_x_137) ;  /* 0xffffff7400a87947 */ /* 0x000fea000383ffff */
.L_x_41:
[----:B------:R-:W-:-:S07]  /*ae50*/  MOV R0, UR5 ;  /* 0x0000000500007c02 */ /* 0x000fce0008000f00 */
.L_x_138:
[----:B-1----:R1:W2:Y:S02]  /*ae60*/  SYNCS.PHASECHK.TRANS64.TRYWAIT P0, [R0+URZ+0x90], R5 ;  /* 0x00009005000075a7 */ /* 0x0022a400080011ff */
[----:B--2---:R-:W-:Y:S05]  /*ae70*/  @!P0 NANOSLEEP.SYNCS 0x989680 ;  /* 0x009896800000895d */ /* 0x004fea0003900000 */
[----:B------:R-:W2:Y:S02]  /*ae80*/  @!P0 SYNCS.PHASECHK.TRANS64 P0, [R0+URZ+0x90], R5 ;  /* 0x00009005000085a7 */ /* 0x000ea400080010ff */
[----:B--2---:R-:W-:Y:S05]  /*ae90*/  @!P0 BRA `(.L_x_138) ;  /* 0xfffffffc00f08947 */ /* 0x004fea000383ffff */
[----:B------:R-:W-:Y:S05]  /*aea0*/  BRA `(.L_x_139) ;  /* 0xffffff7400b87947 */ /* 0x000fea000383ffff */
.L_x_42:
[----:B-1----:R1:W2:Y:S02]  /*aeb0*/  SYNCS.PHASECHK.TRANS64.TRYWAIT P1, [R0+URZ+0x80], R5 ;  /* 0x00008005000075a7 */ /* 0x0022a400080211ff */
[----:B--2---:R-:W-:Y:S05]  /*aec0*/  @!P1 NANOSLEEP.SYNCS 0x989680 ;  /* 0x009896800000995d */ /* 0x004fea0003900000 */
[----:B------:R-:W2:Y:S02]  /*aed0*/  @!P1 SYNCS.PHASECHK.TRANS64 P1, [R0+URZ+0x80], R5 ;  /* 0x00008005000095a7 */ /* 0x000ea400080210ff */
[----:B--2---:R-:W-:Y:S05]  /*aee0*/  @!P1 BRA `(.L_x_42) ;  /* 0xfffffffc00f09947 */ /* 0x004fea000383ffff */
[----:B------:R-:W-:Y:S05]  /*aef0*/  BRA `(.L_x_140) ;  /* 0xffffff7400e87947 */ /* 0x000fea000383ffff */
.L_x_45:
[----:B------:R-:W-:-:S07]  /*af00*/  MOV R0, UR5 ;  /* 0x0000000500007c02 */ /* 0x000fce0008000f00 */
.L_x_141:
[----:B-1----:R1:W2:Y:S02]  /*af10*/  SYNCS.PHASECHK.TRANS64.TRYWAIT P0, [R0+URZ+0x90], R3 ;  /* 0x00009003000075a7 */ /* 0x0022a400080011ff */
[----:B--2---:R-:W-:Y:S05]  /*af20*/  @!P0 NANOSLEEP.SYNCS 0x989680 ;  /* 0x009896800000895d */ /* 0x004fea0003900000 */
[----:B------:R-:W2:Y:S02]  /*af30*/  @!P0 SYNCS.PHASECHK.TRANS64 P0, [R0+URZ+0x90], R3 ;  /* 0x00009003000085a7 */ /* 0x000ea400080010ff */
[----:B--2---:R-:W-:Y:S05]  /*af40*/  @!P0 BRA `(.L_x_141) ;  /* 0xfffffffc00f08947 */ /* 0x004fea000383ffff */
[----:B------:R-:W-:Y:S05]  /*af50*/  BRA `(.L_x_44) ;  /* 0xffffff78003c7947 */ /* 0x000fea000383ffff */
.L_x_52:
[----:B-1----:R1:W2:Y:S02]  /*af60*/  SYNCS.PHASECHK.TRANS64.TRYWAIT P1, [R0+URZ+0x80], R5 ;  /* 0x00008005000075a7 */ /* 0x0022a400080211ff */
[----:B--2---:R-:W-:Y:S05]  /*af70*/  @!P1 NANOSLEEP.SYNCS 0x989680 ;  /* 0x009896800000995d */ /* 0x004fea0003900000 */
[----:B------:R-:W2:Y:S02]  /*af80*/  @!P1 SYNCS.PHASECHK.TRANS64 P1, [R0+URZ+0x80], R5 ;  /* 0x00008005000095a7 */ /* 0x000ea400080210ff */
[----:B--2---:R-:W-:Y:S05]  /*af90*/  @!P1 BRA `(.L_x_52) ;  /* 0xfffffffc00f09947 */ /* 0x004fea000383ffff */
[----:B------:R-:W-:Y:S05]  /*afa0*/  BRA `(.L_x_142) ;  /* 0xffffff7c00ac7947 */ /* 0x000fea000383ffff */
.L_x_53:
[----:B------:R-:W-:-:S07]  /*afb0*/  MOV R3, UR7 ;  /* 0x0000000700037c02 */ /* 0x000fce0008000f00 */
.L_x_143:
[----:B-1----:R1:W2:Y:S02]  /*afc0*/  SYNCS.PHASECHK.TRANS64.TRYWAIT P0, [R3+URZ+0xb0], R0 ;  /* 0x0000b000030075a7 */ /* 0x0022a400080011ff */
[----:B--2---:R-:W-:Y:S05]  /*afd0*/  @!P0 NANOSLEEP.SYNCS 0x989680 ;  /* 0x009896800000895d */ /* 0x004fea0003900000 */
[----:B------:R-:W2:Y:S02]  /*afe0*/  @!P0 SYNCS.PHASECHK.TRANS64 P0, [R3+URZ+0xb0], R0 ;  /* 0x0000b000030085a7 */ /* 0x000ea400080010ff */
[----:B--2---:R-:W-:Y:S05]  /*aff0*/  @!P0 BRA `(.L_x_143) ;  /* 0xfffffffc00f08947 */ /* 0x004fea000383ffff */
[----:B------:R-:W-:Y:S05]  /*b000*/  BRA `(.L_x_144) ;  /* 0xffffff7c00e47947 */ /* 0x000fea000383ffff */
.L_x_56:
[----:B------:R-:W-:Y:S07]  /*b010*/  MOV R0, UR6 ;  /* 0x0000000600007c02 */ /* 0x000fee0008000f00 */
.L_x_145:
[----:B-1----:R1:W2:Y:S02]  /*b020*/  SYNCS.PHASECHK.TRANS64.TRYWAIT P0, [R0+URZ], R3 ;  /* 0x00000003000075a7 */ /* 0x0022a400080011ff */
[----:B--2---:R-:W-:Y:S05]  /*b030*/  @!P0 NANOSLEEP.SYNCS 0x989680 ;  /* 0x009896800000895d */ /* 0x004fea0003900000 */
[----:B------:R-:W2:Y:S02]  /*b040*/  @!P0 SYNCS.PHASECHK.TRANS64 P0, [R0+URZ], R3 ;  /* 0x00000003000085a7 */ /* 0x000ea400080010ff */
[----:B--2---:R-:W-:Y:S05]  /*b050*/  @!P0 BRA `(.L_x_145) ;  /* 0xfffffffc00f08947 */ /* 0x004fea000383ffff */
[----:B------:R-:W-:Y:S05]  /*b060*/  BRA `(.L_x_55) ;  /* 0xffffff8000007947 */ /* 0x000fea000383ffff */
.L_x_59:
[----:B------:R-:W-:-:S07]  /*b070*/  MOV R0, UR6 ;  /* 0x0000000600007c02 */ /* 0x000fce0008000f00 */
.L_x_146:
[----:B--2---:R2:W4:Y:S02]  /*b080*/  SYNCS.PHASECHK.TRANS64.TRYWAIT P0, [R0+URZ], R3 ;  /* 0x00000003000075a7 */ /* 0x00452400080011ff */
[----:B----4-:R-:W-:Y:S05]  /*b090*/  @!P0 NANOSLEEP.SYNCS 0x989680 ;  /* 0x009896800000895d */ /* 0x010fea0003900000 */
[----:B------:R-:W4:Y:S02]  /*b0a0*/  @!P0 SYNCS.PHASECHK.TRANS64 P0, [R0+URZ], R3 ;  /* 0x00000003000085a7 */ /* 0x000f2400080010ff */
[----:B----4-:R-:W-:Y:S05]  /*b0b0*/  @!P0 BRA `(.L_x_146) ;  /* 0xfffffffc00f08947 */ /* 0x010fea000383ffff */
[----:B------:R-:W-:Y:S05]  /*b0c0*/  BRA `(.L_x_147) ;  /* 0xffffff8000dc7947 */ /* 0x000fea000383ffff */
.L_x_60:
[----:B------:R-:W-:-:S07]  /*b0d0*/  MOV R0, UR7 ;  /* 0x0000000700007c02 */ /* 0x000fce0008000f00 */
.L_x_148:
[----:B-1----:R1:W2:Y:S02]  /*b0e0*/  SYNCS.PHASECHK.TRANS64.TRYWAIT P0, [R0+URZ], R3 ;  /* 0x00000003000075a7 */ /* 0x0022a400080011ff */
[----:B--2---:R-:W-:Y:S05]  /*b0f0*/  @!P0 NANOSLEEP.SYNCS 0x989680 ;  /* 0x009896800000895d */ /* 0x004fea0003900000 */
[----:B------:R-:W2:Y:S02]  /*b100*/  @!P0 SYNCS.PHASECHK.TRANS64 P0, [R0+URZ], R3 ;  /* 0x00000003000085a7 */ /* 0x000ea400080010ff */
[----:B--2---:R-:W-:Y:S05]  /*b110*/  @!P0 BRA `(.L_x_148) ;  /* 0xfffffffc00f08947 */ /* 0x004fea000383ffff */
[----:B------:R-:W-:Y:S05]  /*b120*/  BRA `(.L_x_149) ;  /* 0xffffff8000e87947 */ /* 0x000fea000383ffff */
.L_x_65:
[----:B--2---:R2:W3:Y:S02]  /*b130*/  SYNCS.PHASECHK.TRANS64.TRYWAIT P0, [R0+URZ+0x80], R3 ;  /* 0x00008003000075a7 */ /* 0x0044e400080011ff */
[----:B---3--:R-:W-:Y:S05]  /*b140*/  @!P0 NANOSLEEP.SYNCS 0x989680 ;  /* 0x009896800000895d */ /* 0x008fea0003900000 */
[----:B------:R-:W3:Y:S02]  /*b150*/  @!P0 SYNCS.PHASECHK.TRANS64 P0, [R0+URZ+0x80], R3 ;  /* 0x00008003000085a7 */ /* 0x000ee400080010ff */
[----:B---3--:R-:W-:Y:S05]  /*b160*/  @!P0 BRA `(.L_x_65) ;  /* 0xfffffffc00f08947 */ /* 0x008fea000383ffff */
[----:B------:R-:W-:Y:S05]  /*b170*/  BRA `(.L_x_150) ;  /* 0xffffff8400f47947 */ /* 0x000fea000383ffff */
.L_x_68:
[----:B------:R-:W-:Y:S07]  /*b180*/  MOV R0, UR7 ;  /* 0x0000000700007c02 */ /* 0x000fee0008000f00 */
.L_x_151:
[----:B--2---:R2:W3:Y:S02]  /*b190*/  SYNCS.PHASECHK.TRANS64.TRYWAIT P0, [R0+URZ+0x78], R3 ;  /* 0x00007803000075a7 */ /* 0x0044e400080011ff */
[----:B---3--:R-:W-:Y:S05]  /*b1a0*/  @!P0 NANOSLEEP.SYNCS 0x989680 ;  /* 0x009896800000895d */ /* 0x008fea0003900000 */
[----:B------:R-:W3:Y:S02]  /*b1b0*/  @!P0 SYNCS.PHASECHK.TRANS64 P0, [R0+URZ+0x78], R3 ;  /* 0x00007803000085a7 */ /* 0x000ee400080010ff */
[----:B---3--:R-:W-:Y:S05]  /*b1c0*/  @!P0 BRA `(.L_x_151) ;  /* 0xfffffffc00f08947 */ /* 0x008fea000383ffff */
[----:B------:R-:W-:Y:S05]  /*b1d0*/  BRA `(.L_x_67) ;  /* 0xffffff8800d47947 */ /* 0x000fea000383ffff */
.L_x_71:
[----:B------:R-:W-:Y:S07]  /*b1e0*/  MOV R3, UR7 ;  /* 0x0000000700037c02 */ /* 0x000fee0008000f00 */
.L_x_152:
[----:B-1----:R1:W2:Y:S02]  /*b1f0*/  SYNCS.PHASECHK.TRANS64.TRYWAIT P0, [R3+URZ+0x50], R12 ;  /* 0x0000500c030075a7 */ /* 0x0022a400080011ff */
[----:B--2---:R-:W-:Y:S05]  /*b200*/  @!P0 NANOSLEEP.SYNCS 0x989680 ;  /* 0x009896800000895d */ /* 0x004fea0003900000 */
[----:B------:R-:W2:Y:S02]  /*b210*/  @!P0 SYNCS.PHASECHK.TRANS64 P0, [R3+URZ+0x50], R12 ;  /* 0x0000500c030085a7 */ /* 0x000ea400080010ff */
[----:B--2---:R-:W-:Y:S05]  /*b220*/  @!P0 BRA `(.L_x_152) ;  /* 0xfffffffc00f08947 */ /* 0x004fea000383ffff */
[----:B------:R-:W-:Y:S05]  /*b230*/  BRA `(.L_x_153) ;  /* 0xffffff8c004c7947 */ /* 0x000fea000383ffff */
.L_x_72:
[----:B-1----:R-:W-:Y:S07]  /*b240*/  MOV R3, UR7 ;  /* 0x0000000700037c02 */ /* 0x002fee0008000f00 */
.L_x_154:
[----:B-1----:R1:W2:Y:S02]  /*b250*/  SYNCS.PHASECHK.TRANS64.TRYWAIT P0, [R3+URZ+0x58], R12 ;  /* 0x0000580c030075a7 */ /* 0x0022a400080011ff */
[----:B--2---:R-:W-:Y:S05]  /*b260*/  @!P0 NANOSLEEP.SYNCS 0x989680 ;  /* 0x009896800000895d */ /* 0x004fea0003900000 */
[----:B------:R-:W2:Y:S02]  /*b270*/  @!P0 SYNCS.PHASECHK.TRANS64 P0, [R3+URZ+0x58], R12 ;  /* 0x0000580c030085a7 */ /* 0x000ea400080010ff */
[----:B--2---:R-:W-:Y:S05]  /*b280*/  @!P0 BRA `(.L_x_154) ;  /* 0xfffffffc00f08947 */ /* 0x004fea000383ffff */
[----:B------:R-:W-:Y:S05]  /*b290*/  BRA `(.L_x_155) ;  /* 0xffffff8c00887947 */ /* 0x000fea000383ffff */
.L_x_73:
[----:B-1----:R-:W-:Y:S07]  /*b2a0*/  MOV R3, UR7 ;  /* 0x0000000700037c02 */ /* 0x002fee0008000f00 */
.L_x_156:
[----:B-1----:R1:W2:Y:S02]  /*b2b0*/  SYNCS.PHASECHK.TRANS64.TRYWAIT P0, [R3+URZ+0x60], R12 ;  /* 0x0000600c030075a7 */ /* 0x0022a400080011ff */
[----:B--2---:R-:W-:Y:S05]  /*b2c0*/  @!P0 NANOSLEEP.SYNCS 0x989680 ;  /* 0x009896800000895d */ /* 0x004fea0003900000 */
[----:B------:R-:W2:Y:S02]  /*b2d0*/  @!P0 SYNCS.PHASECHK.TRANS64 P0, [R3+URZ+0x60], R12 ;  /* 0x0000600c030085a7 */ /* 0x000ea400080010ff */
[----:B--2---:R-:W-:Y:S05]  /*b2e0*/  @!P0 BRA `(.L_x_156) ;  /* 0xfffffffc00f08947 */ /* 0x004fea000383ffff */
[----:B------:R-:W-:Y:S05]  /*b2f0*/  BRA `(.L_x_157) ;  /* 0xffffff8c00d07947 */ /* 0x000fea000383ffff */
.L_x_74:
[----:B------:R-:W-:Y:S07]  /*b300*/  MOV R3, UR7 ;  /* 0x0000000700037c02 */ /* 0x000fee0008000f00 */
.L_x_158:
[----:B-1----:R1:W2:Y:S02]  /*b310*/  SYNCS.PHASECHK.TRANS64.TRYWAIT P0, [R3+URZ+0x68], R12 ;  /* 0x0000680c030075a7 */ /* 0x0022a400080011ff */
[----:B--2---:R-:W-:Y:S05]  /*b320*/  @!P0 NANOSLEEP.SYNCS 0x989680 ;  /* 0x009896800000895d */ /* 0x004fea0003900000 */
[----:B------:R-:W2:Y:S02]  /*b330*/  @!P0 SYNCS.PHASECHK.TRANS64 P0, [R3+URZ+0x68], R12 ;  /* 0x0000680c030085a7 */ /* 0x000ea400080010ff */
[----:B--2---:R-:W-:Y:S05]  /*b340*/  @!P0 BRA `(.L_x_158) ;  /* 0xfffffffc00f08947 */ /* 0x004fea000383ffff */
[----:B------:R-:W-:Y:S05]  /*b350*/  BRA `(.L_x_159) ;  /* 0xffffff9000587947 */ /* 0x000fea000383ffff */
.L_x_76:
[----:B------:R-:W-:-:S07]  /*b360*/  MOV R0, UR7 ;  /* 0x0000000700007c02 */ /* 0x000fce0008000f00 */
.L_x_160:
[----:B-1----:R1:W3:Y:S02]  /*b370*/  SYNCS.PHASECHK.TRANS64.TRYWAIT P0, [R0+URZ+0x50], R3 ;  /* 0x00005003000075a7 */ /* 0x0022e400080011ff */
[----:B---3--:R-:W-:Y:S05]  /*b380*/  @!P0 NANOSLEEP.SYNCS 0x989680 ;  /* 0x009896800000895d */ /* 0x008fea0003900000 */
[----:B------:R-:W3:Y:S02]  /*b390*/  @!P0 SYNCS.PHASECHK.TRANS64 P0, [R0+URZ+0x50], R3 ;  /* 0x00005003000085a7 */ /* 0x000ee400080010ff */
[----:B---3--:R-:W-:Y:S05]  /*b3a0*/  @!P0 BRA `(.L_x_160) ;  /* 0xfffffffc00f08947 */ /* 0x008fea000383ffff */
[----:B------:R-:W-:Y:S05]  /*b3b0*/  BRA `(.L_x_161) ;  /* 0xffffff9000c87947 */ /* 0x000fea000383ffff */
.L_x_77:
[----:B-1----:R-:W-:-:S07]  /*b3c0*/  MOV R0, UR7 ;  /* 0x0000000700007c02 */ /* 0x002fce0008000f00 */
.L_x_162:
[----:B-1----:R1:W3:Y:S02]  /*b3d0*/  SYNCS.PHASECHK.TRANS64.TRYWAIT P0, [R0+URZ+0x58], R3 ;  /* 0x00005803000075a7 */ /* 0x0022e400080011ff */
[----:B---3--:R-:W-:Y:S05]  /*b3e0*/  @!P0 NANOSLEEP.SYNCS 0x989680 ;  /* 0x009896800000895d */ /* 0x008fea0003900000 */
[----:B------:R-:W3:Y:S02]  /*b3f0*/  @!P0 SYNCS.PHASECHK.TRANS64 P0, [R0+URZ+0x58], R3 ;  /* 0x00005803000085a7 */ /* 0x000ee400080010ff */
[----:B---3--:R-:W-:Y:S05]  /*b400*/  @!P0 BRA `(.L_x_162) ;  /* 0xfffffffc00f08947 */ /* 0x008fea000383ffff */
[----:B------:R-:W-:Y:S05]  /*b410*/  BRA `(.L_x_163) ;  /* 0xffffff9000b87947 */ /* 0x000fea000383ffff */
.L_x_78:
[----:B-1----:R-:W-:-:S07]  /*b420*/  MOV R0, UR7 ;  /* 0x0000000700007c02 */ /* 0x002fce0008000f00 */
.L_x_164:
[----:B-1----:R1:W3:Y:S02]  /*b430*/  SYNCS.PHASECHK.TRANS64.TRYWAIT P0, [R0+URZ+0x60], R3 ;  /* 0x00006003000075a7 */ /* 0x0022e400080011ff */
[----:B---3--:R-:W-:Y:S05]  /*b440*/  @!P0 NANOSLEEP.SYNCS 0x989680 ;  /* 0x009896800000895d */ /* 0x008fea0003900000 */
[----:B------:R-:W3:Y:S02]  /*b450*/  @!P0 SYNCS.PHASECHK.TRANS64 P0, [R0+URZ+0x60], R3 ;  /* 0x00006003000085a7 */ /* 0x000ee400080010ff */
[----:B---3--:R-:W-:Y:S05]  /*b460*/  @!P0 BRA `(.L_x_164) ;  /* 0xfffffffc00f08947 */ /* 0x008fea000383ffff */
[----:B------:R-:W-:Y:S05]  /*b470*/  BRA `(.L_x_165) ;  /* 0xffffff9000a87947 */ /* 0x000fea000383ffff */
.L_x_80:
[----:B--2---:R2:W4:Y:S02]  /*b480*/  SYNCS.PHASECHK.TRANS64.TRYWAIT P0, [R0+URZ+0x80], R3 ;  /* 0x00008003000075a7 */ /* 0x00452400080011ff */
[----:B----4-:R-:W-:Y:S05]  /*b490*/  @!P0 NANOSLEEP.SYNCS 0x989680 ;  /* 0x009896800000895d */ /* 0x010fea0003900000 */
[----:B------:R-:W4:Y:S02]  /*b4a0*/  @!P0 SYNCS.PHASECHK.TRANS64 P0, [R0+URZ+0x80], R3 ;  /* 0x00008003000085a7 */ /* 0x000f2400080010ff */
[----:B----4-:R-:W-:Y:S05]  /*b4b0*/  @!P0 BRA `(.L_x_80) ;  /* 0xfffffffc00f08947 */ /* 0x010fea000383ffff */
[----:B------:R-:W-:Y:S05]  /*b4c0*/  BRA `(.L_x_166) ;  /* 0xffffff9400807947 */ /* 0x000fea000383ffff */
.L_x_92:
[----:B-1----:R-:W-:Y:S04]  /*b4d0*/  MOV R2, UR46 ;  /* 0x0000002e00027c02 */ /* 0x002fe80008000f00 */
[----:B------:R1:W2:Y:S03]  /*b4e0*/  SYNCS.PHASECHK.TRANS64.TRYWAIT P1, [R2+URZ+0x30], R3 ;  /* 0x00003003020075a7 */ /* 0x0002a600080211ff */
[----:B--2---:R-:W-:Y:S05]  /*b4f0*/  @!P1 NANOSLEEP.SYNCS 0x989680 ;  /* 0x009896800000995d */ /* 0x004fea0003900000 */
[----:B------:R-:W2:Y:S02]  /*b500*/  @!P1 SYNCS.PHASECHK.TRANS64 P1, [R2+URZ+0x30], R3 ;  /* 0x00003003020095a7 */ /* 0x000ea400080210ff */
[----:B--2---:R-:W-:Y:S05]  /*b510*/  @!P1 BRA `(.L_x_92) ;  /* 0xfffffffc00ec9947 */ /* 0x004fea000383ffff */
[----:B------:R-:W-:Y:S05]  /*b520*/  BRA `(.L_x_91) ;  /* 0xffffffa400147947 */ /* 0x000fea000383ffff */
.L_x_94:
[----:B-1----:R1:W4:Y:S02]  /*b530*/  SYNCS.PHASECHK.TRANS64.TRYWAIT P0, [R87+URZ+0xa0], R0 ;  /* 0x0000a000570075a7 */ /* 0x00232400080011ff */
[----:B----4-:R-:W-:Y:S05]  /*b540*/  @!P0 NANOSLEEP.SYNCS 0x989680 ;  /* 0x009896800000895d */ /* 0x010fea0003900000 */
[----:B------:R-:W4:Y:S02]  /*b550*/  @!P0 SYNCS.PHASECHK.TRANS64 P0, [R87+URZ+0xa0], R0 ;  /* 0x0000a000570085a7 */ /* 0x000f2400080010ff */
[----:B----4-:R-:W-:Y:S05]  /*b560*/  @!P0 BRA `(.L_x_94) ;  /* 0xfffffffc00f08947 */ /* 0x010fea000383ffff */
[----:B------:R-:W-:Y:S05]  /*b570*/  BRA `(.L_x_93) ;  /* 0xffffffa4004c7947 */ /* 0x000fea000383ffff */
.L_x_103:
[----:B---3--:R3:W4:Y:S02]  /*b580*/  SYNCS.PHASECHK.TRANS64.TRYWAIT P0, [R3+URZ+0x30], R0 ;  /* 0x00003000030075a7 */ /* 0x00872400080011ff */
[----:B----4-:R-:W-:Y:S05]  /*b590*/  @!P0 NANOSLEEP.SYNCS 0x989680 ;  /* 0x009896800000895d */ /* 0x010fea0003900000 */
[----:B------:R-:W4:Y:S02]  /*b5a0*/  @!P0 SYNCS.PHASECHK.TRANS64 P0, [R3+URZ+0x30], R0 ;  /* 0x00003000030085a7 */ /* 0x000f2400080010ff */
[----:B----4-:R-:W-:Y:S05]  /*b5b0*/  @!P0 BRA `(.L_x_103) ;  /* 0xfffffffc00f08947 */ /* 0x010fea000383ffff */
[----:B------:R-:W-:Y:S05]  /*b5c0*/  BRA `(.L_x_102) ;  /* 0xffffffb400f87947 */ /* 0x000fea000383ffff */
.L_x_111:
[----:B-1----:R1:W4:Y:S02]  /*b5d0*/  SYNCS.PHASECHK.TRANS64.TRYWAIT P0, [R0+URZ+0x30], R7 ;  /* 0x00003007000075a7 */ /* 0x00232400080011ff */
[----:B----4-:R-:W-:Y:S05]  /*b5e0*/  @!P0 NANOSLEEP.SYNCS 0x989680 ;  /* 0x009896800000895d */ /* 0x010fea0003900000 */
[----:B------:R-:W4:Y:S02]  /*b5f0*/  @!P0 SYNCS.PHASECHK.TRANS64 P0, [R0+URZ+0x30], R7 ;  /* 0x00003007000085a7 */ /* 0x000f2400080010ff */
[----:B----4-:R-:W-:Y:S05]  /*b600*/  @!P0 BRA `(.L_x_111) ;  /* 0xfffffffc00f08947 */ /* 0x010fea000383ffff */
[----:B------:R-:W-:Y:S05]  /*b610*/  BRA `(.L_x_110) ;  /* 0xffffffc800ec7947 */ /* 0x000fea000383ffff */
.L_x_119:
[----:B-1----:R1:W2:Y:S02]  /*b620*/  SYNCS.PHASECHK.TRANS64.TRYWAIT P0, [R3+URZ+0x30], R0 ;  /* 0x00003000030075a7 */ /* 0x0022a400080011ff */
[----:B--2---:R-:W-:Y:S05]  /*b630*/  @!P0 NANOSLEEP.SYNCS 0x989680 ;  /* 0x009896800000895d */ /* 0x004fea0003900000 */
[----:B------:R-:W2:Y:S02]  /*b640*/  @!P0 SYNCS.PHASECHK.TRANS64 P0, [R3+URZ+0x30], R0 ;  /* 0x00003000030085a7 */ /* 0x000ea400080010ff */
[----:B--2---:R-:W-:Y:S05]  /*b650*/  @!P0 BRA `(.L_x_119) ;  /* 0xfffffffc00f08947 */ /* 0x004fea000383ffff */
[----:B------:R-:W-:Y:S05]  /*b660*/  BRA `(.L_x_118) ;  /* 0xffffffdc00e07947 */ /* 0x000fea000383ffff */
        .weak           $__internal_0_$__cuda_sm10x_tcgen05_guardrail_trap_col_being_dealloced_not_returned_by_alloc
        .type           $__internal_0_$__cuda_sm10x_tcgen05_guardrail_trap_col_being_dealloced_not_returned_by_alloc,@function
        .size           $__internal_0_$__cuda_sm10x_tcgen05_guardrail_trap_col_being_dealloced_not_returned_by_alloc,($__internal_1_$__cuda_sm10x_tcgen05_guardrail_trap_phase_invalid_during_alloc - $__internal_0_$__cuda_sm10x_tcgen05_guardrail_trap_col_being_dealloced_not_returned_by_alloc)
$__internal_0_$__cuda_sm10x_tcgen05_guardrail_trap_col_being_dealloced_not_returned_by_alloc:
[----:B------:R-:W-:Y:S05]  /*b670*/  BPT.TRAP 0x1 ;  /* 0x000000040000795c */ /* 0x000fea0000300000 */
[----:B------:R-:W-:-:S04]  /*b680*/  HFMA2 R3, -RZ, RZ, 0, 0 ;  /* 0x00000000ff037431 */ /* 0x000fc800000001ff */
[----:B------:R-:W-:Y:S05]  /*b690*/  RET.REL.NODEC R2 `(_ZN7cutlass13device_kernelINS_4gemm6kernel13GemmUniversalIN4cute5tupleIJiiiiEEENS1_10collective13CollectiveMmaINS1_35MainloopSm100TmaUmmaWarpSpecializedILi3ELi2ELi2ENS5_IJNS4_1CILi1EEESB_SB_EEEEENS5_IJNSA_ILi128EEENSA_ILi256EEENSA_ILi64EEEEEENS_10bfloat16_tENS5_IJlSB_lEEESI_SJ_NS4_8TiledMMAINS4_8MMA_AtomIJNS4_20SM100_MMA_F16BF16_SSISI_SI_fLi128ELi256ELNS4_4UMMA5MajorE0ELSO_0ELNSN_7ScaleInE0ELSP_0EEEEEENS4_6LayoutISC_NS5_IJNSA_ILi0EEEST_ST_EEEEENS5_IJNS4_10UnderscoreESW_SW_EEEEENS4_13SM90_TMA_LOADENS4_14ComposedLayoutINS4_7SwizzleILi3ELi4ELi3EEENS4_18smem_ptr_flag_bitsILi16EEENSS_INS5_IJNSA_ILi8EEESG_EEENS5_IJSG_SB_EEEEEEEvNS4_8identityESZ_S19_vS1A_EENS_8epilogue10collective18CollectiveEpilogueINS1C_23Sm100TmaWarpSpecializedILi4ELi2ELi64ELb1ELb0EEEJSH_NS5_IJNSS_ISE_SB_EENSS_ISG_SB_EEEEESI_SJ_SI_SJ_NS1C_6fusion15FusionCallbacksIS1G_NS1K_13LinCombEltActINS1C_6thread4ReLuESI_fSI_fLNS_15FloatRoundStyleE2EEESH_S1J_JEEENS4_5SM1004TMEM4LOAD26SM100_TMEM_LOAD_32dp32b64xESZ_S19_NS4_39AutoVectorizingCopyWithAssumedAlignmentILi128EEENS4_14SM90_TMA_STOREES19_S1X_S1X_EEEvvEEEEvNT_6ParamsE) ;  /* 0xffffff4802587950 */ /* 0x000fea0003c3ffff */
        .weak           $__internal_1_$__cuda_sm10x_tcgen05_guardrail_trap_phase_invalid_during_alloc
        .type           $__internal_1_$__cuda_sm10x_tcgen05_guardrail_trap_phase_invalid_during_alloc,@function
        .size           $__internal_1_$__cuda_sm10x_tcgen05_guardrail_trap_phase_invalid_during_alloc,($__internal_2_$__cuda_sm10x_tcgen05_guardrail_trap_unallocated_columns_being_dealloced - $__internal_1_$__cuda_sm10x_tcgen05_guardrail_trap_phase_invalid_during_alloc)
$__internal_1_$__cuda_sm10x_tcgen05_guardrail_trap_phase_invalid_during_alloc:
[----:B------:R-:W-:Y:S05]  /*b6a0*/  BPT.TRAP 0x1 ;  /* 0x000000040000795c */ /* 0x000fea0000300000 */
[----:B------:R-:W-:-:S04]  /*b6b0*/  MOV R3, 0x0 ;  /* 0x0000000000037802 */ /* 0x000fc80000000f00 */
[----:B------:R-:W-:Y:S05]  /*b6c0*/  RET.REL.NODEC R2 `(_ZN7cutlass13device_kernelINS_4gemm6kernel13GemmUniversalIN4cute5tupleIJiiiiEEENS1_10collective13CollectiveMmaINS1_35MainloopSm100TmaUmmaWarpSpecializedILi3ELi2ELi2ENS5_IJNS4_1CILi1EEESB_SB_EEEEENS5_IJNSA_ILi128EEENSA_ILi256EEENSA_ILi64EEEEEENS_10bfloat16_tENS5_IJlSB_lEEESI_SJ_NS4_8TiledMMAINS4_8MMA_AtomIJNS4_20SM100_MMA_F16BF16_SSISI_SI_fLi128ELi256ELNS4_4UMMA5MajorE0ELSO_0ELNSN_7ScaleInE0ELSP_0EEEEEENS4_6LayoutISC_NS5_IJNSA_ILi0EEEST_ST_EEEEENS5_IJNS4_10UnderscoreESW_SW_EEEEENS4_13SM90_TMA_LOADENS4_14ComposedLayoutINS4_7SwizzleILi3ELi4ELi3EEENS4_18smem_ptr_flag_bitsILi16EEENSS_INS5_IJNSA_ILi8EEESG_EEENS5_IJSG_SB_EEEEEEEvNS4_8identityESZ_S19_vS1A_EENS_8epilogue10collective18CollectiveEpilogueINS1C_23Sm100TmaWarpSpecializedILi4ELi2ELi64ELb1ELb0EEEJSH_NS5_IJNSS_ISE_SB_EENSS_ISG_SB_EEEEESI_SJ_SI_SJ_NS1C_6fusion15FusionCallbacksIS1G_NS1K_13LinCombEltActINS1C_6thread4ReLuESI_fSI_fLNS_15FloatRoundStyleE2EEESH_S1J_JEEENS4_5SM1004TMEM4LOAD26SM100_TMEM_LOAD_32dp32b64xESZ_S19_NS4_39AutoVectorizingCopyWithAssumedAlignmentILi128EEENS4_14SM90_TMA_STOREES19_S1X_S1X_EEEvvEEEEvNT_6ParamsE) ;  /* 0xffffff48024c7950 */ /* 0x000fea0003c3ffff */
        .weak           $__internal_2_$__cuda_sm10x_tcgen05_guardrail_trap_unallocated_columns_being_dealloced
        .type           $__internal_2_$__cuda_sm10x_tcgen05_guardrail_trap_unallocated_columns_being_dealloced,@function
        .size           $__internal_2_$__cuda_sm10x_tcgen05_guardrail_trap_unallocated_columns_being_dealloced,(.L_x_168 - $__internal_2_$__cuda_sm10x_tcgen05_guardrail_trap_unallocated_columns_being_dealloced)
$__internal_2_$__cuda_sm10x_tcgen05_guardrail_trap_unallocated_columns_being_dealloced:
[----:B------:R-:W-:Y:S05]  /*b6d0*/  BPT.TRAP 0x1 ;  /* 0x000000040000795c */ /* 0x000fea0000300000 */
[----:B------:R-:W-:-:S04]  /*b6e0*/  HFMA2 R3, -RZ, RZ, 0, 0 ;  /* 0x00000000ff037431 */ /* 0x000fc800000001ff */
[----:B------:R-:W-:Y:S05]  /*b6f0*/  RET.REL.NODEC R2 `(_ZN7cutlass13device_kernelINS_4gemm6kernel13GemmUniversalIN4cute5tupleIJiiiiEEENS1_10collective13CollectiveMmaINS1_35MainloopSm100TmaUmmaWarpSpecializedILi3ELi2ELi2ENS5_IJNS4_1CILi1EEESB_SB_EEEEENS5_IJNSA_ILi128EEENSA_ILi256EEENSA_ILi64EEEEEENS_10bfloat16_tENS5_IJlSB_lEEESI_SJ_NS4_8TiledMMAINS4_8MMA_AtomIJNS4_20SM100_MMA_F16BF16_SSISI_SI_fLi128ELi256ELNS4_4UMMA5MajorE0ELSO_0ELNSN_7ScaleInE0ELSP_0EEEEEENS4_6LayoutISC_NS5_IJNSA_ILi0EEEST_ST_EEEEENS5_IJNS4_10UnderscoreESW_SW_EEEEENS4_13SM90_TMA_LOADENS4_14ComposedLayoutINS4_7SwizzleILi3ELi4ELi3EEENS4_18smem_ptr_flag_bitsILi16EEENSS_INS5_IJNSA_ILi8EEESG_EEENS5_IJSG_SB_EEEEEEEvNS4_8identityESZ_S19_vS1A_EENS_8epilogue10collective18CollectiveEpilogueINS1C_23Sm100TmaWarpSpecializedILi4ELi2ELi64ELb1ELb0EEEJSH_NS5_IJNSS_ISE_SB_EENSS_ISG_SB_EEEEESI_SJ_SI_SJ_NS1C_6fusion15FusionCallbacksIS1G_NS1K_13LinCombEltActINS1C_6thread4ReLuESI_fSI_fLNS_15FloatRoundStyleE2EEESH_S1J_JEEENS4_5SM1004TMEM4LOAD26SM100_TMEM_LOAD_32dp32b64xESZ_S19_NS4_39AutoVectorizingCopyWithAssumedAlignmentILi128EEENS4_14SM90_TMA_STOREES19_S1X_S1X_EEEvvEEEEvNT_6ParamsE) ;  /* 0xffffff4802407950 */ /* 0x000fea0003c3ffff */
.L_x_167:
[----:B------:R-:W-:-:S00]  /*b700*/  BRA `(.L_x_167) ;  /* 0xfffffffc00fc7947 */ /* 0x000fc0000383ffff */
[----:B------:R-:W-:-:S00]  /*b710*/  NOP ;  /* 0x0000000000007918 */ /* 0x000fc00000000000 */
        /* <DEDUP_REMOVED lines=14> */
.L_x_168:


//--------------------- .nv.global.init           --------------------------
	.section	.nv.global.init,"aw",@progbits
.nv.global.init:
	.type		$str$27,@object
	.size		$str$27,($str$28 - $str$27)
$str$27:
        /*0000*/ 	.byte	0x28, 0x61, 0x64, 0x64, 0x72, 0x65, 0x73, 0x73, 0x20, 0x26, 0x20, 0x6d, 0x61, 0x73, 0x6b, 0x29
        /*0010*/ 	.byte	0x20, 0x3d, 0x3d, 0x20, 0x30, 0x00
	.type		$str$28,@object
	.size		$str$28,($str$26 - $str$28)
$str$28:
        /*0016*/ 	.byte	0x2f, 0x74, 0x6d, 0x70, 0x2f, 0x63, 0x75, 0x74, 0x6c, 0x61, 0x73, 0x73, 0x5f, 0x73, 0x77, 0x65
        /*0026*/ 	.byte	0x65, 0x70, 0x5f, 0x73, 0x72, 0x63, 0x2f, 0x69, 0x6e, 0x63, 0x6c, 0x75, 0x64, 0x65, 0x2f, 0x63
        /*0036*/ 	.byte	0x75, 0x74, 0x65, 0x2f, 0x70, 0x6f, 0x69, 0x6e, 0x74, 0x65, 0x72, 0x5f, 0x66, 0x6c, 0x61, 0x67
        /*0046*/ 	.byte	0x67, 0x65, 0x64, 0x2e, 0x68, 0x70, 0x70, 0x00
	.type		$str$26,@object
	.size		$str$26,($str$25 - $str$26)
$str$26:
        /*004e*/ 	.byte	0x2f, 0x74, 0x6d, 0x70, 0x2f, 0x63, 0x75, 0x74, 0x6c, 0x61, 0x73, 0x73, 0x5f, 0x73, 0x77, 0x65
        /*005e*/ 	.byte	0x65, 0x70, 0x5f, 0x73, 0x72, 0x63, 0x2f, 0x69, 0x6e, 0x63, 0x6c, 0x75, 0x64, 0x65, 0x2f, 0x63
        /*006e*/ 	.byte	0x75, 0x74, 0x65, 0x2f, 0x61, 0x74, 0x6f, 0x6d, 0x2f, 0x63, 0x6f, 0x70, 0x79, 0x5f, 0x74, 0x72
        /*007e*/ 	.byte	0x61, 0x69, 0x74, 0x73, 0x5f, 0x73, 0x6d, 0x31, 0x30, 0x30, 0x2e, 0x68, 0x70, 0x70, 0x00
	.type		$str$25,@object
	.size		$str$25,(__unnamed_1 - $str$25)
$str$25:
        /*008d*/ 	.byte	0x28, 0x28, 0x75, 0x69, 0x6e, 0x74, 0x33, 0x32, 0x5f, 0x74, 0x28, 0x74, 0x68, 0x72, 0x65, 0x61
        /*009d*/ 	.byte	0x64, 0x49, 0x64, 0x78, 0x2e, 0x78, 0x29, 0x20, 0x2f, 0x20, 0x33, 0x32, 0x29, 0x20, 0x25, 0x20
        /*00ad*/ 	.byte	0x34, 0x29, 0x20, 0x3d, 0x3d, 0x20, 0x28, 0x28, 0x28, 0x74, 0x6d, 0x65, 0x6d, 0x5f, 0x61, 0x64
        /*00bd*/ 	.byte	0x64, 0x72, 0x20, 0x3e, 0x3e, 0x20, 0x31, 0x36, 0x29, 0x20, 0x2f, 0x20, 0x33, 0x32, 0x29, 0x20
        /*00cd*/ 	.byte	0x25, 0x20, 0x34, 0x29, 0x00
	.type		__unnamed_1,@object
	.size		__unnamed_1,(__unnamed_2 - __unnamed_1)
__unnamed_1:
        /*00d2*/ 	.byte	0x61, 0x75, 0x74, 0x6f, 0x20, 0x63, 0x75, 0x74, 0x65, 0x3a, 0x3a, 0x61, 0x73, 0x5f, 0x70, 0x6f
        /* <DEDUP_REMOVED lines=24> */
        /*0262*/ 	.byte	0x38, 0x31, 0x39, 0x32, 0x3e, 0x3e, 0x3e, 0x3e, 0x5d, 0x00
	.type		__unnamed_2,@object
	.size		__unnamed_2,(.L_2 - __unnamed_2)
__unnamed_2:
        /* <DEDUP_REMOVED lines=43> */
        /*051c*/ 	.byte	0x74, 0x65, 0x3a, 0x3a, 0x43, 0x3c, 0x30, 0x3e, 0x3e, 0x3e, 0x3e, 0x5d, 0x00
.L_2:


//--------------------- .nv.shared._ZN7cutlass13device_kernelINS_4gemm6kernel13GemmUniversalIN4cute5tupleIJiiiiEEENS1_10collective13CollectiveMmaINS1_35MainloopSm100TmaUmmaWarpSpecializedILi3ELi2ELi2ENS5_IJNS4_1CILi1EEESB_SB_EEEEENS5_IJNSA_ILi128EEENSA_ILi256EEENSA_ILi64EEEEEENS_10bfloat16_tENS5_IJlSB_lEEESI_SJ_NS4_8TiledMMAINS4_8MMA_AtomIJNS4_20SM100_MMA_F16BF16_SSISI_SI_fLi128ELi256ELNS4_4UMMA5MajorE0ELSO_0ELNSN_7ScaleInE0ELSP_0EEEEEENS4_6LayoutISC_NS5_IJNSA_ILi0EEEST_ST_EEEEENS5_IJNS4_10UnderscoreESW_SW_EEEEENS4_13SM90_TMA_LOADENS4_14ComposedLayoutINS4_7SwizzleILi3ELi4ELi3EEENS4_18smem_ptr_flag_bitsILi16EEENSS_INS5_IJNSA_ILi8EEESG_EEENS5_IJSG_SB_EEEEEEEvNS4_8identityESZ_S19_vS1A_EENS_8epilogue10collective18CollectiveEpilogueINS1C_23Sm100TmaWarpSpecializedILi4ELi2ELi64ELb1ELb0EEEJSH_NS5_IJNSS_ISE_SB_EENSS_ISG_SB_EEEEESI_SJ_SI_SJ_NS1C_6fusion15FusionCallbacksIS1G_NS1K_13LinCombEltActINS1C_6thread4ReLuESI_fSI_fLNS_15FloatRoundStyleE2EEESH_S1J_JEEENS4_5SM1004TMEM4LOAD26SM100_TMEM_LOAD_32dp32b64xESZ_S19_NS4_39AutoVectorizingCopyWithAssumedAlignmentILi128EEENS4_14SM90_TMA_STOREES19_S1X_S1X_EEEvvEEEEvNT_6ParamsE --------------------------
	.section	.nv.shared._ZN7cutlass13device_kernelINS_4gemm6kernel13GemmUniversalIN4cute5tupleIJiiiiEEENS1_10collective13CollectiveMmaINS1_35MainloopSm100TmaUmmaWarpSpecializedILi3ELi2ELi2ENS5_IJNS4_1CILi1EEESB_SB_EEEEENS5_IJNSA_ILi128EEENSA_ILi256EEENSA_ILi64EEEEEENS_10bfloat16_tENS5_IJlSB_lEEESI_SJ_NS4_8TiledMMAINS4_8MMA_AtomIJNS4_20SM100_MMA_F16BF16_SSISI_SI_fLi128ELi256ELNS4_4UMMA5MajorE0ELSO_0ELNSN_7ScaleInE0ELSP_0EEEEEENS4_6LayoutISC_NS5_IJNSA_ILi0EEEST_ST_EEEEENS5_IJNS4_10UnderscoreESW_SW_EEEEENS4_13SM90_TMA_LOADENS4_14ComposedLayoutINS4_7SwizzleILi3ELi4ELi3EEENS4_18smem_ptr_flag_bitsILi16EEENSS_INS5_IJNSA_ILi8EEESG_EEENS5_IJSG_SB_EEEEEEEvNS4_8identityESZ_S19_vS1A_EENS_8epilogue10collective18CollectiveEpilogueINS1C_23Sm100TmaWarpSpecializedILi4ELi2ELi64ELb1ELb0EEEJSH_NS5_IJNSS_ISE_SB_EENSS_ISG_SB_EEEEESI_SJ_SI_SJ_NS1C_6fusion15FusionCallbacksIS1G_NS1K_13LinCombEltActINS1C_6thread4ReLuESI_fSI_fLNS_15FloatRoundStyleE2EEESH_S1J_JEEENS4_5SM1004TMEM4LOAD26SM100_TMEM_LOAD_32dp32b64xESZ_S19_NS4_39AutoVectorizingCopyWithAssumedAlignmentILi128EEENS4_14SM90_TMA_STOREES19_S1X_S1X_EEEvvEEEEvNT_6ParamsE,"aw",@nobits
	.sectionflags	@""
	.align	16
	.zero		1024


//--------------------- .nv.shared.reserved.0     --------------------------
	.section	.nv.shared.reserved.0,"aw",@nobits
	.weak		__nv_reservedSMEM_offset_0_alias
	.size		__nv_reservedSMEM_offset_0_alias, 0, 64
	.other		__nv_reservedSMEM_offset_0_alias,@"STO_CUDA_RESERVED_SHARED STV_DEFAULT"
__nv_reservedSMEM_offset_0_alias:
	.zero		0
.nv.shared.reserved.0:
	.zero		64
	.weak		__nv_reservedSMEM_tcgen05_partition
	.type		__nv_reservedSMEM_tcgen05_partition,@object
	.size		__nv_reservedSMEM_tcgen05_partition,(.L_0 - __nv_reservedSMEM_tcgen05_partition)
__nv_reservedSMEM_tcgen05_partition:
	.zero		32
.L_0:


//--------------------- .nv.global                --------------------------
	.section	.nv.global,"aw",@nobits
.nv.global:
	.type		_ZN39_INTERNAL_2d8399ef_4_k_cu_e0d97569_26064cute1_E,@object
	.size		_ZN39_INTERNAL_2d8399ef_4_k_cu_e0d97569_26064cute1_E,(_ZN39_INTERNAL_2d8399ef_4_k_cu_e0d97569_26064cuda3std3__45__cpo6cbeginE - _ZN39_INTERNAL_2d8399ef_4_k_cu_e0d97569_26064cute1_E)
_ZN39_INTERNAL_2d8399ef_4_k_cu_e0d97569_26064cute1_E:
	.zero		1
	.type		_ZN39_INTERNAL_2d8399ef_4_k_cu_e0d97569_26064cuda3std3__45__cpo6cbeginE,@object
	.size		_ZN39_INTERNAL_2d8399ef_4_k_cu_e0d97569_26064cuda3std3__45__cpo6cbeginE,(_ZN39_INTERNAL_2d8399ef_4_k_cu_e0d97569_26064cuda3std3__48in_placeE - _ZN39_INTERNAL_2d8399ef_4_k_cu_e0d97569_26064cuda3std3__45__cpo6cbeginE)
_ZN39_INTERNAL_2d8399ef_4_k_cu_e0d97569_26064cuda3std3__45__cpo6cbeginE:
	.zero		1
	.type		_ZN39_INTERNAL_2d8399ef_4_k_cu_e0d97569_26064cuda3std3__48in_placeE,@object
	.size		_ZN39_INTERNAL_2d8399ef_4_k_cu_e0d97569_26064cuda3std3__48in_placeE,(_ZN39_INTERNAL_2d8399ef_4_k_cu_e0d97569_26064cuda3std6ranges3__45__cpo9iter_moveE - _ZN39_INTERNAL_2d8399ef_4_k_cu_e0d97569_26064cuda3std3__48in_placeE)
_ZN39_INTERNAL_2d8399ef_4_k_cu_e0d97569_26064cuda3std3__48in_placeE:
	.zero		1
	.type		_ZN39_INTERNAL_2d8399ef_4_k_cu_e0d97569_26064cuda3std6ranges3__45__cpo9iter_moveE,@object
	.size		_ZN39_INTERNAL_2d8399ef_4_k_cu_e0d97569_26064cuda3std6ranges3__45__cpo9iter_moveE,(_ZN39_INTERNAL_2d8399ef_4_k_cu_e0d97569_26064cuda3std3__45__cpo5beginE - _ZN39_INTERNAL_2d8399ef_4_k_cu_e0d97569_26064cuda3std6ranges3__45__cpo9iter_moveE)
_ZN39_INTERNAL_2d8399ef_4_k_cu_e0d97569_26064cuda3std6ranges3__45__cpo9iter_moveE:
	.zero		1
	.type		_ZN39_INTERNAL_2d8399ef_4_k_cu_e0d97569_26064cuda3std3__45__cpo5beginE,@object
	.size		_ZN39_INTERNAL_2d8399ef_4_k_cu_e0d97569_26064cuda3std3__45__cpo5beginE,(_ZN39_INTERNAL_2d8399ef_4_k_cu_e0d97569_26064cuda3std3__441_GLOBAL__N__2d8399ef_4_k_cu_e0d97569_26066ignoreE - _ZN39_INTERNAL_2d8399ef_4_k_cu_e0d97569_26064cuda3std3__45__cpo5beginE)
_ZN39_INTERNAL_2d8399ef_4_k_cu_e0d97569_26064cuda3std3__45__cpo5beginE:
	.zero		1
	.type		_ZN39_INTERNAL_2d8399ef_4_k_cu_e0d97569_26064cuda3std3__441_GLOBAL__N__2d8399ef_4_k_cu_e0d97569_26066ignoreE,@object
	.size		_ZN39_INTERNAL_2d8399ef_4_k_cu_e0d97569_26064cuda3std3__441_GLOBAL__N__2d8399ef_4_k_cu_e0d97569_26066ignoreE,(_ZN39_INTERNAL_2d8399ef_4_k_cu_e0d97569_26064cute7productE - _ZN39_INTERNAL_2d8399ef_4_k_cu_e0d97569_26064cuda3std3__441_GLOBAL__N__2d8399ef_4_k_cu_e0d97569_26066ignoreE)
_ZN39_INTERNAL_2d8399ef_4_k_cu_e0d97569_26064cuda3std3__441_GLOBAL__N__2d8399ef_4_k_cu_e0d97569_26066ignoreE:
	.zero		1
	.type		_ZN39_INTERNAL_2d8399ef_4_k_cu_e0d97569_26064cute7productE,@object
	.size		_ZN39_INTERNAL_2d8399ef_4_k_cu_e0d97569_26064cute7productE,(_ZN39_INTERNAL_2d8399ef_4_k_cu_e0d97569_26064cuda3std3__45__cpo3endE - _ZN39_INTERNAL_2d8399ef_4_k_cu_e0d97569_26064cute7productE)
_ZN39_INTERNAL_2d8399ef_4_k_cu_e0d97569_26064cute7productE:
	.zero		1
	.type		_ZN39_INTERNAL_2d8399ef_4_k_cu_e0d97569_26064cuda3std3__45__cpo3endE,@object
	.size		_ZN39_INTERNAL_2d8399ef_4_k_cu_e0d97569_26064cuda3std3__45__cpo3endE,(_ZN39_INTERNAL_2d8399ef_4_k_cu_e0d97569_26064cuda3std3__419piecewise_constructE - _ZN39_INTERNAL_2d8399ef_4_k_cu_e0d97569_26064cuda3std3__45__cpo3endE)
_ZN39_INTERNAL_2d8399ef_4_k_cu_e0d97569_26064cuda3std3__45__cpo3endE:
	.zero		1
	.type		_ZN39_INTERNAL_2d8399ef_4_k_cu_e0d97569_26064cuda3std3__419piecewise_constructE,@object
	.size		_ZN39_INTERNAL_2d8399ef_4_k_cu_e0d97569_26064cuda3std3__419piecewise_constructE,(_ZN39_INTERNAL_2d8399ef_4_k_cu_e0d97569_26064cuda3std3__45__cpo4cendE - _ZN39_INTERNAL_2d8399ef_4_k_cu_e0d97569_26064cuda3std3__419piecewise_constructE)
_ZN39_INTERNAL_2d8399ef_4_k_cu_e0d97569_26064cuda3std3__419piecewise_constructE:
	.zero		1
	.type		_ZN39_INTERNAL_2d8399ef_4_k_cu_e0d97569_26064cuda3std3__45__cpo4cendE,@object
	.size		_ZN39_INTERNAL_2d8399ef_4_k_cu_e0d97569_26064cuda3std3__45__cpo4cendE,(_ZN39_INTERNAL_2d8399ef_4_k_cu_e0d97569_26064cuda3std6ranges3__45__cpo4swapE - _ZN39_INTERNAL_2d8399ef_4_k_cu_e0d97569_26064cuda3std3__45__cpo4cendE)
_ZN39_INTERNAL_2d8399ef_4_k_cu_e0d97569_26064cuda3std3__45__cpo4cendE:
	.zero		1
	.type		_ZN39_INTERNAL_2d8399ef_4_k_cu_e0d97569_26064cuda3std6ranges3__45__cpo4swapE,@object
	.size		_ZN39_INTERNAL_2d8399ef_4_k_cu_e0d97569_26064cuda3std6ranges3__45__cpo4swapE,(.L_10 - _ZN39_INTERNAL_2d8399ef_4_k_cu_e0d97569_26064cuda3std6ranges3__45__cpo4swapE)
_ZN39_INTERNAL_2d8399ef_4_k_cu_e0d97569_26064cuda3std6ranges3__45__cpo4swapE:
	.zero		1
.L_10:


//--------------------- .nv.constant0._ZN7cutlass13device_kernelINS_4gemm6kernel13GemmUniversalIN4cute5tupleIJiiiiEEENS1_10collective13CollectiveMmaINS1_35MainloopSm100TmaUmmaWarpSpecializedILi3ELi2ELi2ENS5_IJNS4_1CILi1EEESB_SB_EEEEENS5_IJNSA_ILi128EEENSA_ILi256EEENSA_ILi64EEEEEENS_10bfloat16_tENS5_IJlSB_lEEESI_SJ_NS4_8TiledMMAINS4_8MMA_AtomIJNS4_20SM100_MMA_F16BF16_SSISI_SI_fLi128ELi256ELNS4_4UMMA5MajorE0ELSO_0ELNSN_7ScaleInE0ELSP_0EEEEEENS4_6LayoutISC_NS5_IJNSA_ILi0EEEST_ST_EEEEENS5_IJNS4_10UnderscoreESW_SW_EEEEENS4_13SM90_TMA_LOADENS4_14ComposedLayoutINS4_7SwizzleILi3ELi4ELi3EEENS4_18smem_ptr_flag_bitsILi16EEENSS_INS5_IJNSA_ILi8EEESG_EEENS5_IJSG_SB_EEEEEEEvNS4_8identityESZ_S19_vS1A_EENS_8epilogue10collective18CollectiveEpilogueINS1C_23Sm100TmaWarpSpecializedILi4ELi2ELi64ELb1ELb0EEEJSH_NS5_IJNSS_ISE_SB_EENSS_ISG_SB_EEEEESI_SJ_SI_SJ_NS1C_6fusion15FusionCallbacksIS1G_NS1K_13LinCombEltActINS1C_6thread4ReLuESI_fSI_fLNS_15FloatRoundStyleE2EEESH_S1J_JEEENS4_5SM1004TMEM4LOAD26SM100_TMEM_LOAD_32dp32b64xESZ_S19_NS4_39AutoVectorizingCopyWithAssumedAlignmentILi128EEENS4_14SM90_TMA_STOREES19_S1X_S1X_EEEvvEEEEvNT_6ParamsE --------------------------
	.section	.nv.constant0._ZN7cutlass13device_kernelINS_4gemm6kernel13GemmUniversalIN4cute5tupleIJiiiiEEENS1_10collective13CollectiveMmaINS1_35MainloopSm100TmaUmmaWarpSpecializedILi3ELi2ELi2ENS5_IJNS4_1CILi1EEESB_SB_EEEEENS5_IJNSA_ILi128EEENSA_ILi256EEENSA_ILi64EEEEEENS_10bfloat16_tENS5_IJlSB_lEEESI_SJ_NS4_8TiledMMAINS4_8MMA_AtomIJNS4_20SM100_MMA_F16BF16_SSISI_SI_fLi128ELi256ELNS4_4UMMA5MajorE0ELSO_0ELNSN_7ScaleInE0ELSP_0EEEEEENS4_6LayoutISC_NS5_IJNSA_ILi0EEEST_ST_EEEEENS5_IJNS4_10UnderscoreESW_SW_EEEEENS4_13SM90_TMA_LOADENS4_14ComposedLayoutINS4_7SwizzleILi3ELi4ELi3EEENS4_18smem_ptr_flag_bitsILi16EEENSS_INS5_IJNSA_ILi8EEESG_EEENS5_IJSG_SB_EEEEEEEvNS4_8identityESZ_S19_vS1A_EENS_8epilogue10collective18CollectiveEpilogueINS1C_23Sm100TmaWarpSpecializedILi4ELi2ELi64ELb1ELb0EEEJSH_NS5_IJNSS_ISE_SB_EENSS_ISG_SB_EEEEESI_SJ_SI_SJ_NS1C_6fusion15FusionCallbacksIS1G_NS1K_13LinCombEltActINS1C_6thread4ReLuESI_fSI_fLNS_15FloatRoundStyleE2EEESH_S1J_JEEENS4_5SM1004TMEM4LOAD26SM100_TMEM_LOAD_32dp32b64xESZ_S19_NS4_39AutoVectorizingCopyWithAssumedAlignmentILi128EEENS4_14SM90_TMA_STOREES19_S1X_S1X_EEEvvEEEEvNT_6ParamsE,"a",@progbits
	.sectionflags	@""
	.align	4
.nv.constant0._ZN7cutlass13device_kernelINS_4gemm6kernel13GemmUniversalIN4cute5tupleIJiiiiEEENS1_10collective13CollectiveMmaINS1_35MainloopSm100TmaUmmaWarpSpecializedILi3ELi2ELi2ENS5_IJNS4_1CILi1EEESB_SB_EEEEENS5_IJNSA_ILi128EEENSA_ILi256EEENSA_ILi64EEEEEENS_10bfloat16_tENS5_IJlSB_lEEESI_SJ_NS4_8TiledMMAINS4_8MMA_AtomIJNS4_20SM100_MMA_F16BF16_SSISI_SI_fLi128ELi256ELNS4_4UMMA5MajorE0ELSO_0ELNSN_7ScaleInE0ELSP_0EEEEEENS4_6LayoutISC_NS5_IJNSA_ILi0EEEST_ST_EEEEENS5_IJNS4_10UnderscoreESW_SW_EEEEENS4_13SM90_TMA_LOADENS4_14ComposedLayoutINS4_7SwizzleILi3ELi4ELi3EEENS4_18smem_ptr_flag_bitsILi16EEENSS_INS5_IJNSA_ILi8EEESG_EEENS5_IJSG_SB_EEEEEEEvNS4_8identityESZ_S19_vS1A_EENS_8epilogue10collective18CollectiveEpilogueINS1C_23Sm100TmaWarpSpecializedILi4ELi2ELi64ELb1ELb0EEEJSH_NS5_IJNSS_ISE_SB_EENSS_ISG_SB_EEEEESI_SJ_SI_SJ_NS1C_6fusion15FusionCallbacksIS1G_NS1K_13LinCombEltActINS1C_6thread4ReLuESI_fSI_fLNS_15FloatRoundStyleE2EEESH_S1J_JEEENS4_5SM1004TMEM4LOAD26SM100_TMEM_LOAD_32dp32b64xESZ_S19_NS4_39AutoVectorizingCopyWithAssumedAlignmentILi128EEENS4_14SM90_TMA_STOREES19_S1X_S1X_EEEvvEEEEvNT_6ParamsE:
	.zero		2944


//--------------------- SYMBOLS --------------------------

	.type		.nv.reservedSmem.offset0,@object
	.size		.nv.reservedSmem.offset0,0x4
	.type		.nv.reservedSmem.cap,@object
	.size		.nv.reservedSmem.cap,0x4
	.type		__assertfail,@function
